	.headerflags	@"EF_CUDA_TEXMODE_UNIFIED EF_CUDA_64BIT_ADDRESS EF_CUDA_SM80 EF_CUDA_VIRTUAL_SM(EF_CUDA_SM80)"
	.elftype	@"ET_EXEC"


//--------------------- .nv.info                  --------------------------
	.section	.nv.info,"",@"SHT_CUDA_INFO"
	.align	4


	//----- nvinfo : EIATTR_REGCOUNT
	.align		4
        /*0000*/ 	.byte	0x04, 0x2f
        /*0002*/ 	.short	(.L_1 - .L_0)
	.align		4
.L_0:
        /*0004*/ 	.word	index@(candidate4)
        /*0008*/ 	.word	0x00000048


	//----- nvinfo : EIATTR_MAX_STACK_SIZE
	.align		4
.L_1:
        /*000c*/ 	.byte	0x04, 0x23
        /*000e*/ 	.short	(.L_3 - .L_2)
	.align		4
.L_2:
        /*0010*/ 	.word	index@(candidate4)
        /*0014*/ 	.word	0x00000000


	//----- nvinfo : EIATTR_MIN_STACK_SIZE
	.align		4
.L_3:
        /*0018*/ 	.byte	0x04, 0x12
        /*001a*/ 	.short	(.L_5 - .L_4)
	.align		4
.L_4:
        /*001c*/ 	.word	index@(candidate4)
        /*0020*/ 	.word	0x00000000


	//----- nvinfo : EIATTR_FRAME_SIZE
	.align		4
.L_5:
        /*0024*/ 	.byte	0x04, 0x11
        /*0026*/ 	.short	(.L_7 - .L_6)
	.align		4
.L_6:
        /*0028*/ 	.word	index@(candidate4)
        /*002c*/ 	.word	0x00000000
.L_7:


//--------------------- .nv.info.candidate4       --------------------------
	.section	.nv.info.candidate4,"",@"SHT_CUDA_INFO"
	.align	4


	//----- nvinfo : EIATTR_CUDA_API_VERSION
	.align		4
        /*0000*/ 	.byte	0x04, 0x37
        /*0002*/ 	.short	(.L_9 - .L_8)
.L_8:
        /*0004*/ 	.word	0x00000075


	//----- nvinfo : EIATTR_SW2861232_WAR
	.align		4
.L_9:
        /*0008*/ 	.byte	0x01, 0x35
	.zero		2


	//----- nvinfo : EIATTR_PARAM_CBANK
	.align		4
        /*000c*/ 	.byte	0x04, 0x0a
        /*000e*/ 	.short	(.L_11 - .L_10)
	.align		4
.L_10:
        /*0010*/ 	.word	index@(.nv.constant0.candidate4)
        /*0014*/ 	.short	0x0160
        /*0016*/ 	.short	0x0018


	//----- nvinfo : EIATTR_CBANK_PARAM_SIZE
	.align		4
.L_11:
        /*0018*/ 	.byte	0x03, 0x19
        /*001a*/ 	.short	0x0018


	//----- nvinfo : EIATTR_KPARAM_INFO
	.align		4
        /*001c*/ 	.byte	0x04, 0x17
        /*001e*/ 	.short	(.L_13 - .L_12)
.L_12:
        /*0020*/ 	.word	0x00000000
        /*0024*/ 	.short	0x0002
        /*0026*/ 	.short	0x0010
        /*0028*/ 	.byte	0x00, 0xf0, 0x21, 0x00


	//----- nvinfo : EIATTR_KPARAM_INFO
	.align		4
.L_13:
        /*002c*/ 	.byte	0x04, 0x17
        /*002e*/ 	.short	(.L_15 - .L_14)
.L_14:
        /*0030*/ 	.word	0x00000000
        /*0034*/ 	.short	0x0001
        /*0036*/ 	.short	0x0008
        /*0038*/ 	.byte	0x00, 0xf0, 0x21, 0x00


	//----- nvinfo : EIATTR_KPARAM_INFO
	.align		4
.L_15:
        /*003c*/ 	.byte	0x04, 0x17
        /*003e*/ 	.short	(.L_17 - .L_16)
.L_16:
        /*0040*/ 	.word	0x00000000
        /*0044*/ 	.short	0x0000
        /*0046*/ 	.short	0x0000
        /*0048*/ 	.byte	0x00, 0xf0, 0x21, 0x00


	//----- nvinfo : EIATTR_MAXREG_COUNT
	.align		4
.L_17:
        /*004c*/ 	.byte	0x03, 0x1b
        /*004e*/ 	.short	0x00ff


	//----- nvinfo : EIATTR_EXIT_INSTR_OFFSETS
	.align		4
        /*0050*/ 	.byte	0x04, 0x1c
        /*0052*/ 	.short	(.L_19 - .L_18)


	//   ....[0]....
.L_18:
        /*0054*/ 	.word	0x00003230


	//----- nvinfo : EIATTR_MAX_THREADS
	.align		4
.L_19:
        /*0058*/ 	.byte	0x04, 0x05
        /*005a*/ 	.short	(.L_21 - .L_20)
.L_20:
        /*005c*/ 	.word	0x00000070
        /*0060*/ 	.word	0x00000001
        /*0064*/ 	.word	0x00000001
.L_21:


//--------------------- .nv.rel.action            --------------------------
	.section	.nv.rel.action,"",@"SHT_CUDA_RELOCINFO"
	.align	8
	.sectionentsize	8
        /*0000*/ 	.byte	0x4b, 0x00, 0x00, 0x00, 0x00, 0x00, 0x00, 0x00, 0x00, 0x02, 0x02, 0x08, 0x10, 0x0a, 0x2f, 0x22
        /* <DEDUP_REMOVED lines=13> */


//--------------------- .nv.constant0.candidate4  --------------------------
	.section	.nv.constant0.candidate4,"a",@progbits
	.align	4
.nv.constant0.candidate4:
	.zero		376


//--------------------- .text.candidate4          --------------------------
	.section	.text.candidate4,"ax",@progbits
	.sectionflags	@"SHF_BARRIERS=1"
	.sectioninfo	@"SHI_REGISTERS=72"
	.align	128
        .global         candidate4
        .type           candidate4,@function
        .size           candidate4,(.L_x_3 - candidate4)
        .other          candidate4,@"STO_CUDA_ENTRY STV_DEFAULT"
candidate4:
.text.candidate4:
[----:B------:R-:W-:-:S02]  /*0000*/  MOV R1, c[0x0][0x28] ;  /* 0x00000a0000017a02 */ /* 0x000fc40000000f00 */
[----:B------:R-:W0:Y:S01]  /*0010*/  S2R R3, SR_TID.X ;  /* 0x0000000000037919 */ /* 0x000e220000002100 */
[----:B------:R-:W-:Y:S01]  /*0020*/  HFMA2.MMA R2, -RZ, RZ, 0, 0 ;  /* 0x00000000ff027435 */ /* 0x000fe200000001ff */
[----:B------:R-:W-:Y:S01]  /*0030*/  MOV R4, RZ ;  /* 0x000000ff00047202 */ /* 0x000fe20000000f00 */
[----:B------:R-:W-:Y:S01]  /*0040*/  HFMA2.MMA R57, -RZ, RZ, 0, 0 ;  /* 0x00000000ff397435 */ /* 0x000fe200000001ff */
[----:B------:R-:W1:Y:S01]  /*0050*/  S2R R5, SR_CTAID.X ;  /* 0x0000000000057919 */ /* 0x000e620000002500 */
[----:B------:R-:W-:Y:S01]  /*0060*/  HFMA2.MMA R63, -RZ, RZ, 0, 0 ;  /* 0x00000000ff3f7435 */ /* 0x000fe200000001ff */
[----:B------:R-:W-:Y:S01]  /*0070*/  MOV R31, RZ ;  /* 0x000000ff001f7202 */ /* 0x000fe20000000f00 */
[----:B------:R-:W-:Y:S01]  /*0080*/  CS2R R64, SRZ ;  /* 0x0000000000407805 */ /* 0x000fe2000001ff00 */
[----:B------:R-:W-:Y:S01]  /*0090*/  CS2R R28, SRZ ;  /* 0x00000000001c7805 */ /* 0x000fe2000001ff00 */
[----:B------:R-:W-:Y:S01]  /*00a0*/  CS2R R46, SRZ ;  /* 0x00000000002e7805 */ /* 0x000fe2000001ff00 */
[----:B------:R-:W-:Y:S01]  /*00b0*/  CS2R R42, SRZ ;  /* 0x00000000002a7805 */ /* 0x000fe2000001ff00 */
[----:B------:R-:W-:Y:S01]  /*00c0*/  CS2R R36, SRZ ;  /* 0x0000000000247805 */ /* 0x000fe2000001ff00 */
[----:B------:R-:W-:Y:S01]  /*00d0*/  ULDC.64 UR4, c[0x0][0x118] ;  /* 0x0000460000047ab9 */ /* 0x000fe20000000a00 */
[C---:B0-----:R-:W-:Y:S01]  /*00e0*/  IMAD.HI R60, R3.reuse, -0x6db6db6d, R2 ;  /* 0x92492493033c7827 */ /* 0x041fe200078e0202 */
[----:B------:R-:W-:-:S03]  /*00f0*/  LOP3.LUT R56, R3, 0x1f, RZ, 0xc0, !PT ;  /* 0x0000001f03387812 */ /* 0x000fc600078ec0ff */
[----:B-1----:R-:W-:Y:S01]  /*0100*/  IMAD.HI R61, R5, -0x6db6db6d, R4 ;  /* 0x92492493053d7827 */ /* 0x002fe200078e0204 */
[----:B------:R-:W-:Y:S02]  /*0110*/  SHF.R.U32.HI R7, RZ, 0x1f, R60 ;  /* 0x0000001fff077819 */ /* 0x000fe4000001163c */
[----:B------:R-:W-:Y:S02]  /*0120*/  SHF.R.U32.HI R4, RZ, 0x5, R3 ;  /* 0x00000005ff047819 */ /* 0x000fe40000011603 */
[----:B------:R-:W-:Y:S02]  /*0130*/  LEA.HI.SX32 R0, R60, R7, 0x1c ;  /* 0x000000073c007211 */ /* 0x000fe400078fe2ff */
[----:B------:R-:W-:Y:S02]  /*0140*/  SHF.R.U32.HI R2, RZ, 0x1f, R61 ;  /* 0x0000001fff027819 */ /* 0x000fe4000001163d */
[----:B------:R-:W-:Y:S01]  /*0150*/  SHF.L.U32 R11, R4, 0x9, RZ ;  /* 0x00000009040b7819 */ /* 0x000fe200000006ff */
[----:B------:R-:W-:Y:S01]  /*0160*/  IMAD R9, R0, -0x1c, R3 ;  /* 0xffffffe400097824 */ /* 0x000fe200078e0203 */
[----:B------:R-:W-:-:S02]  /*0170*/  LEA.HI.SX32 R61, R61, R2, 0x1e ;  /* 0x000000023d3d7211 */ /* 0x000fc400078ff2ff */
[----:B------:R-:W-:Y:S01]  /*0180*/  IADD3 R4, R3, 0x10, RZ ;  /* 0x0000001003047810 */ /* 0x000fe20007ffe0ff */
[----:B------:R-:W-:Y:S01]  /*0190*/  IMAD R0, R0, 0xc4, R9 ;  /* 0x000000c400007824 */ /* 0x000fe200078e0209 */
[C---:B------:R-:W-:Y:S01]  /*01a0*/  SHF.L.U32 R9, R61.reuse, 0xf, RZ ;  /* 0x0000000f3d097819 */ /* 0x040fe200000006ff */
[----:B------:R-:W-:Y:S01]  /*01b0*/  IMAD R59, R61, -0x7, R5 ;  /* 0xfffffff93d3b7824 */ /* 0x000fe200078e0205 */
[----:B------:R-:W-:Y:S02]  /*01c0*/  LOP3.LUT R4, R4, 0x1f, RZ, 0xc0, !PT ;  /* 0x0000001f04047812 */ /* 0x000fe400078ec0ff */
[----:B------:R-:W-:Y:S01]  /*01d0*/  SHF.L.U32 R2, R3, 0x4, RZ ;  /* 0x0000000403027819 */ /* 0x000fe200000006ff */
[----:B------:R-:W-:Y:S01]  /*01e0*/  IMAD R59, R59, 0x1c, R0 ;  /* 0x0000001c3b3b7824 */ /* 0x000fe200078e0200 */
[----:B------:R-:W-:Y:S02]  /*01f0*/  LOP3.LUT R56, R11, 0xfffffe00, R56, 0xe2, !PT ;  /* 0xfffffe000b387812 */ /* 0x000fe400078ee238 */
[----:B------:R-:W-:-:S02]  /*0200*/  LEA.HI.SX32 R60, R60, R7, 0x1d ;  /* 0x000000073c3c7211 */ /* 0x000fc400078feaff */
[----:B------:R-:W-:Y:S02]  /*0210*/  LOP3.LUT R5, R9, 0xffff8000, R4, 0xe2, !PT ;  /* 0xffff800009057812 */ /* 0x000fe400078ee204 */
[----:B------:R-:W-:Y:S01]  /*0220*/  IADD3 R0, R2, 0x700, RZ ;  /* 0x0000070002007810 */ /* 0x000fe20007ffe0ff */
[----:B------:R-:W-:Y:S01]  /*0230*/  IMAD R58, R60, -0xe, R3 ;  /* 0xfffffff23c3a7824 */ /* 0x000fe200078e0203 */
[C---:B------:R-:W-:Y:S02]  /*0240*/  IADD3 R4, R2.reuse, 0x1500, RZ ;  /* 0x0000150002047810 */ /* 0x040fe40007ffe0ff */
[C---:B------:R-:W-:Y:S02]  /*0250*/  IADD3 R6, R2.reuse, 0x2300, RZ ;  /* 0x0000230002067810 */ /* 0x040fe40007ffe0ff */
[C---:B------:R-:W-:Y:S02]  /*0260*/  IADD3 R7, R2.reuse, 0x3100, RZ ;  /* 0x0000310002077810 */ /* 0x040fe40007ffe0ff */
[----:B------:R-:W-:-:S02]  /*0270*/  IADD3 R8, R2, 0x3f00, RZ ;  /* 0x00003f0002087810 */ /* 0x000fc40007ffe0ff */
[C---:B------:R-:W-:Y:S02]  /*0280*/  IADD3 R9, R2.reuse, 0x4d00, RZ ;  /* 0x00004d0002097810 */ /* 0x040fe40007ffe0ff */
[C---:B------:R-:W-:Y:S02]  /*0290*/  IADD3 R10, R2.reuse, 0x5b00, RZ ;  /* 0x00005b00020a7810 */ /* 0x040fe40007ffe0ff */
[C---:B------:R-:W-:Y:S02]  /*02a0*/  IADD3 R11, R2.reuse, 0x6900, RZ ;  /* 0x00006900020b7810 */ /* 0x040fe40007ffe0ff */
[----:B------:R-:W-:Y:S02]  /*02b0*/  IADD3 R2, R2, 0x7700, RZ ;  /* 0x0000770002027810 */ /* 0x000fe40007ffe0ff */
[----:B------:R-:W-:Y:S02]  /*02c0*/  LOP3.LUT R0, R0, 0xfffffe00, RZ, 0xc0, !PT ;  /* 0xfffffe0000007812 */ /* 0x000fe400078ec0ff */
[----:B------:R-:W-:-:S02]  /*02d0*/  LOP3.LUT R4, R4, 0xfffffe00, RZ, 0xc0, !PT ;  /* 0xfffffe0004047812 */ /* 0x000fc400078ec0ff */
[----:B------:R-:W-:Y:S02]  /*02e0*/  LOP3.LUT R6, R6, 0xfffffe00, RZ, 0xc0, !PT ;  /* 0xfffffe0006067812 */ /* 0x000fe400078ec0ff */
[----:B------:R-:W-:Y:S01]  /*02f0*/  LOP3.LUT R52, R7, 0xfffffe00, RZ, 0xc0, !PT ;  /* 0xfffffe0007347812 */ /* 0x000fe200078ec0ff */
[----:B------:R-:W-:Y:S01]  /*0300*/  HFMA2.MMA R7, -RZ, RZ, 0, 0 ;  /* 0x00000000ff077435 */ /* 0x000fe200000001ff */
[----:B------:R-:W-:Y:S02]  /*0310*/  LOP3.LUT R8, R8, 0xfffffe00, RZ, 0xc0, !PT ;  /* 0xfffffe0008087812 */ /* 0x000fe400078ec0ff */
[----:B------:R-:W-:Y:S02]  /*0320*/  LOP3.LUT R50, R9, 0xfffffe00, RZ, 0xc0, !PT ;  /* 0xfffffe0009327812 */ /* 0x000fe400078ec0ff */
[----:B------:R-:W-:Y:S02]  /*0330*/  LOP3.LUT R10, R10, 0xfffffe00, RZ, 0xc0, !PT ;  /* 0xfffffe000a0a7812 */ /* 0x000fe400078ec0ff */
[----:B------:R-:W-:Y:S01]  /*0340*/  LOP3.LUT R48, R11, 0xfffffe00, RZ, 0xc0, !PT ;  /* 0xfffffe000b307812 */ /* 0x000fe200078ec0ff */
[----:B------:R-:W-:Y:S01]  /*0350*/  HFMA2.MMA R11, -RZ, RZ, 0, 0 ;  /* 0x00000000ff0b7435 */ /* 0x000fe200000001ff */
[----:B------:R-:W-:-:S02]  /*0360*/  LOP3.LUT R2, R2, 0xfffffe00, RZ, 0xc0, !PT ;  /* 0xfffffe0002027812 */ /* 0x000fc400078ec0ff */
[----:B------:R-:W-:Y:S02]  /*0370*/  IADD3 R55, R0, R5, RZ ;  /* 0x0000000500377210 */ /* 0x000fe40007ffe0ff */
[C---:B------:R-:W-:Y:S02]  /*0380*/  IADD3 R54, R5.reuse, R4, RZ ;  /* 0x0000000405367210 */ /* 0x040fe40007ffe0ff */
[C---:B------:R-:W-:Y:S02]  /*0390*/  IADD3 R53, R5.reuse, R6, RZ ;  /* 0x0000000605357210 */ /* 0x040fe40007ffe0ff */
[C---:B------:R-:W-:Y:S02]  /*03a0*/  IADD3 R52, R5.reuse, R52, RZ ;  /* 0x0000003405347210 */ /* 0x040fe40007ffe0ff */
[C---:B------:R-:W-:Y:S02]  /*03b0*/  IADD3 R51, R5.reuse, R8, RZ ;  /* 0x0000000805337210 */ /* 0x040fe40007ffe0ff */
[----:B------:R-:W-:-:S02]  /*03c0*/  IADD3 R50, R5, R50, RZ ;  /* 0x0000003205327210 */ /* 0x000fc40007ffe0ff */
[C---:B------:R-:W-:Y:S02]  /*03d0*/  IADD3 R49, R5.reuse, R10, RZ ;  /* 0x0000000a05317210 */ /* 0x040fe40007ffe0ff */
[C---:B------:R-:W-:Y:S02]  /*03e0*/  IADD3 R48, R5.reuse, R48, RZ ;  /* 0x0000003005307210 */ /* 0x040fe40007ffe0ff */
[----:B------:R-:W-:Y:S02]  /*03f0*/  IADD3 R0, R5, R2, RZ ;  /* 0x0000000205007210 */ /* 0x000fe40007ffe0ff */
[----:B------:R-:W-:Y:S02]  /*0400*/  MOV R9, RZ ;  /* 0x000000ff00097202 */ /* 0x000fe40000000f00 */
[----:B------:R-:W-:Y:S02]  /*0410*/  MOV R5, RZ ;  /* 0x000000ff00057202 */ /* 0x000fe40000000f00 */
[----:B------:R-:W-:-:S02]  /*0420*/  LEA R56, R61, R56, 0xf ;  /* 0x000000383d387211 */ /* 0x000fc400078e78ff */
.L_x_1:
[----:B------:R-:W-:Y:S02]  /*0430*/  MOV R2, 0x4 ;  /* 0x0000000400027802 */ /* 0x000fe40000000f00 */
[C---:B------:R-:W-:Y:S01]  /*0440*/  LEA R13, R57.reuse, R56, 0x5 ;  /* 0x00000038390d7211 */ /* 0x040fe200078e28ff */
[C---:B------:R-:W-:Y:S01]  /*0450*/  IMAD R17, R57.reuse, 0x1880, R59 ;  /* 0x0000188039117824 */ /* 0x040fe200078e023b */
[----:B------:R-:W-:Y:S01]  /*0460*/  LEA R15, R57, R55, 0x5 ;  /* 0x00000037390f7211 */ /* 0x000fe200078e28ff */
[----:B------:R-:W-:Y:S06]  /*0470*/  BAR.SYNC 0x0 ;  /* 0x0000000000007b1d */ /* 0x000fec0000000000 */
[----:B------:R-:W-:-:S05]  /*0480*/  IMAD.WIDE R12, R13, R2, c[0x0][0x168] ;  /* 0x00005a000d0c7625 */ /* 0x000fca00078e0202 */
[----:B------:R0:W2:Y:S04]  /*0490*/  LDG.E.CONSTANT R22, [R12.64] ;  /* 0x000000040c167981 */ /* 0x0000a8000c1e9900 */
[----:B------:R0:W3:Y:S04]  /*04a0*/  LDG.E.CONSTANT R35, [R12.64+0x3800] ;  /* 0x003800040c237981 */ /* 0x0000e8000c1e9900 */
[----:B------:R0:W4:Y:S01]  /*04b0*/  LDG.E.CONSTANT R33, [R12.64+0x7000] ;  /* 0x007000040c217981 */ /* 0x000122000c1e9900 */
[----:B------:R-:W-:Y:S01]  /*04c0*/  ISETP.GT.AND P0, PT, R3, 0x1f, PT ;  /* 0x0000001f0300780c */ /* 0x000fe20003f04270 */
[-C--:B------:R-:W-:Y:S01]  /*04d0*/  IMAD.WIDE R16, R17, R2.reuse, c[0x0][0x160] ;  /* 0x0000580011107625 */ /* 0x080fe200078e0202 */
[----:B------:R-:W-:Y:S01]  /*04e0*/  LEA R19, R57, R51, 0x5 ;  /* 0x0000003339137211 */ /* 0x000fe200078e28ff */
[----:B------:R0:W5:Y:S04]  /*04f0*/  LDG.E.CONSTANT R4, [R12.64+0xa800] ;  /* 0x00a800040c047981 */ /* 0x000168000c1e9900 */
[-C--:B------:R-:W-:Y:S01]  /*0500*/  IMAD.WIDE R18, R19, R2.reuse, c[0x0][0x168] ;  /* 0x00005a0013127625 */ /* 0x080fe200078e0202 */
[----:B------:R0:W4:Y:S04]  /*0510*/  LDG.E.CONSTANT R6, [R12.64+0xe000] ;  /* 0x00e000040c067981 */ /* 0x000128000c1e9900 */
[----:B------:R0:W4:Y:S04]  /*0520*/  LDG.E.CONSTANT R8, [R12.64+0x11800] ;  /* 0x011800040c087981 */ /* 0x000128000c1e9900 */
[----:B------:R0:W4:Y:S04]  /*0530*/  LDG.E.CONSTANT R10, [R12.64+0x15000] ;  /* 0x015000040c0a7981 */ /* 0x000128000c1e9900 */
[----:B------:R0:W4:Y:S04]  /*0540*/  LDG.E.CONSTANT R23, [R12.64+0x18800] ;  /* 0x018800040c177981 */ /* 0x000128000c1e9900 */
[----:B------:R0:W4:Y:S01]  /*0550*/  LDG.E.CONSTANT R21, [R12.64+0x1c000] ;  /* 0x01c000040c157981 */ /* 0x000122000c1e9900 */
[----:B------:R-:W-:-:S03]  /*0560*/  IMAD.WIDE R14, R15, R2, c[0x0][0x168] ;  /* 0x00005a000f0e7625 */ /* 0x000fc600078e0202 */
[----:B------:R1:W5:Y:S04]  /*0570*/  LDG.E.CONSTANT R68, [R16.64] ;  /* 0x0000000410447981 */ /* 0x000368000c1e9900 */
[----:B------:R1:W5:Y:S01]  /*0580*/  LDG.E.CONSTANT R66, [R16.64+0xc40] ;  /* 0x000c400410427981 */ /* 0x000362000c1e9900 */
[----:B0-----:R-:W-:-:S03]  /*0590*/  LEA R13, R57, R54, 0x5 ;  /* 0x00000036390d7211 */ /* 0x001fc600078e28ff */
[----:B------:R1:W5:Y:S02]  /*05a0*/  LDG.E.CONSTANT R62, [R16.64+0x1880] ;  /* 0x00188004103e7981 */ /* 0x000364000c1e9900 */
[----:B------:R-:W-:Y:S02]  /*05b0*/  IMAD.WIDE R12, R13, R2, c[0x0][0x168] ;  /* 0x00005a000d0c7625 */ /* 0x000fe400078e0202 */
[----:B------:R1:W5:Y:S04]  /*05c0*/  LDG.E.CONSTANT R44, [R16.64+0x24c0] ;  /* 0x0024c004102c7981 */ /* 0x000368000c1e9900 */
[----:B------:R1:W5:Y:S04]  /*05d0*/  LDG.E.CONSTANT R40, [R16.64+0x3100] ;  /* 0x0031000410287981 */ /* 0x000368000c1e9900 */
[----:B------:R1:W5:Y:S04]  /*05e0*/  LDG.E.CONSTANT R38, [R16.64+0x3d40] ;  /* 0x003d400410267981 */ /* 0x000368000c1e9900 */
[----:B------:R1:W5:Y:S04]  /*05f0*/  LDG.E.CONSTANT R34, [R16.64+0x4980] ;  /* 0x0049800410227981 */ /* 0x000368000c1e9900 */
[----:B------:R1:W5:Y:S01]  /*0600*/  LDG.E.CONSTANT R32, [R16.64+0x55c0] ;  /* 0x0055c00410207981 */ /* 0x000362000c1e9900 */
[----:B------:R-:W-:-:S02]  /*0610*/  LEA R27, R57, R53, 0x5 ;  /* 0x00000035391b7211 */ /* 0x000fc400078e28ff */
[----:B------:R-:W-:Y:S01]  /*0620*/  LEA R25, R57, R52, 0x5 ;  /* 0x0000003439197211 */ /* 0x000fe200078e28ff */
[----:B------:R0:W5:Y:S02]  /*0630*/  LDG.E.CONSTANT R30, [R14.64] ;  /* 0x000000040e1e7981 */ /* 0x000164000c1e9900 */
[----:B------:R-:W-:Y:S02]  /*0640*/  IMAD.WIDE R26, R27, R2, c[0x0][0x168] ;  /* 0x00005a001b1a7625 */ /* 0x000fe400078e0202 */
[----:B------:R0:W5:Y:S01]  /*0650*/  LDG.E.CONSTANT R20, [R12.64] ;  /* 0x000000040c147981 */ /* 0x000162000c1e9900 */
[----:B-1----:R-:W-:Y:S01]  /*0660*/  LEA R17, R57, R50, 0x5 ;  /* 0x0000003239117211 */ /* 0x002fe200078e28ff */
[-C--:B------:R-:W-:Y:S02]  /*0670*/  IMAD.WIDE R24, R25, R2.reuse, c[0x0][0x168] ;  /* 0x00005a0019187625 */ /* 0x080fe400078e0202 */
[----:B------:R1:W5:Y:S01]  /*0680*/  LDG.E.CONSTANT R26, [R26.64] ;  /* 0x000000041a1a7981 */ /* 0x000362000c1e9900 */
[----:B0-----:R-:W-:Y:S01]  /*0690*/  LEA R15, R57, R49, 0x5 ;  /* 0x00000031390f7211 */ /* 0x001fe200078e28ff */
[----:B------:R-:W-:-:S02]  /*06a0*/  IMAD.WIDE R16, R17, R2, c[0x0][0x168] ;  /* 0x00005a0011107625 */ /* 0x000fc400078e0202 */
[----:B------:R0:W5:Y:S01]  /*06b0*/  LDG.E.CONSTANT R24, [R24.64] ;  /* 0x0000000418187981 */ /* 0x000162000c1e9900 */
[----:B------:R-:W-:Y:S01]  /*06c0*/  LEA R13, R57, R48, 0x5 ;  /* 0x00000030390d7211 */ /* 0x000fe200078e28ff */
[----:B------:R-:W-:-:S04]  /*06d0*/  IMAD.WIDE R14, R15, R2, c[0x0][0x168] ;  /* 0x00005a000f0e7625 */ /* 0x000fc800078e0202 */
[----:B------:R-:W-:Y:S01]  /*06e0*/  IMAD.WIDE R12, R13, R2, c[0x0][0x168] ;  /* 0x00005a000d0c7625 */ /* 0x000fe200078e0202 */
[----:B0-----:R-:W5:Y:S04]  /*06f0*/  LDG.E.CONSTANT R25, [R14.64] ;  /* 0x000000040e197981 */ /* 0x001f68000c1e9900 */
[----:B-1----:R-:W5:Y:S04]  /*0700*/  LDG.E.CONSTANT R27, [R12.64] ;  /* 0x000000040c1b7981 */ /* 0x002f68000c1e9900 */
[----:B--2---:R0:W-:Y:S04]  /*0710*/  STS [R3.X4+0xe00], R22 ;  /* 0x000e001603007388 */ /* 0x0041e80000004800 */
[----:B---3--:R1:W-:Y:S04]  /*0720*/  STS [R3.X4+0x1180], R35 ;  /* 0x0011802303007388 */ /* 0x0083e80000004800 */
[----:B0-----:R0:W2:Y:S04]  /*0730*/  LDG.E.CONSTANT R22, [R18.64] ;  /* 0x0000000412167981 */ /* 0x0010a8000c1e9900 */
[----:B-1----:R1:W3:Y:S01]  /*0740*/  LDG.E.CONSTANT R35, [R16.64] ;  /* 0x0000000410237981 */ /* 0x0022e2000c1e9900 */
[----:B0-----:R-:W-:-:S04]  /*0750*/  @!P0 LEA R18, R61, R3, 0xf ;  /* 0x000000033d128211 */ /* 0x001fc800078e78ff */
[C---:B------:R-:W-:Y:S02]  /*0760*/  @!P0 LEA R18, R57.reuse, R18, 0x5 ;  /* 0x0000001239128211 */ /* 0x040fe400078e28ff */
[----:B------:R-:W-:Y:S02]  /*0770*/  LEA R19, R57, R0, 0x5 ;  /* 0x0000000039137211 */ /* 0x000fe400078e28ff */
[----:B------:R-:W-:-:S03]  /*0780*/  @!P0 IADD3 R39, R18, 0x7e00, RZ ;  /* 0x00007e0012278810 */ /* 0x000fc60007ffe0ff */
[----:B------:R-:W-:-:S04]  /*0790*/  IMAD.WIDE R18, R19, R2, c[0x0][0x168] ;  /* 0x00005a0013127625 */ /* 0x000fc800078e0202 */
[----:B-1----:R-:W-:Y:S01]  /*07a0*/  @!P0 IMAD.WIDE R16, R39, R2, c[0x0][0x168] ;  /* 0x00005a0027108625 */ /* 0x002fe200078e0202 */
[----:B----4-:R0:W-:Y:S04]  /*07b0*/  STS [R3.X4+0x1500], R33 ;  /* 0x0015002103007388 */ /* 0x0101e80000004800 */
[----:B------:R-:W4:Y:S04]  /*07c0*/  @!P0 LDG.E.CONSTANT R39, [R16.64] ;  /* 0x0000000410278981 */ /* 0x000f28000c1e9900 */
[----:B0-----:R-:W4:Y:S04]  /*07d0*/  LDG.E.CONSTANT R33, [R18.64] ;  /* 0x0000000412217981 */ /* 0x001f28000c1e9900 */
[----:B-----5:R0:W-:Y:S04]  /*07e0*/  STS [R3.X4+0x380], R62 ;  /* 0x0003803e03007388 */ /* 0x0201e80000004800 */
[----:B------:R-:W-:Y:S01]  /*07f0*/  STS [R3.X4+0x1880], R4 ;  /* 0x0018800403007388 */ /* 0x000fe20000004800 */
[----:B0-----:R-:W-:-:S03]  /*0800*/  SHF.L.U32 R62, R60, 0xa, RZ ;  /* 0x0000000a3c3e7819 */ /* 0x001fc600000006ff */
[----:B------:R-:W-:Y:S04]  /*0810*/  STS [R3.X4+0x1c00], R6 ;  /* 0x001c000603007388 */ /* 0x000fe80000004800 */
[----:B------:R-:W-:Y:S04]  /*0820*/  STS [R3.X4+0x1f80], R8 ;  /* 0x001f800803007388 */ /* 0x000fe80000004800 */
[----:B------:R-:W-:Y:S04]  /*0830*/  STS [R3.X4+0x2300], R10 ;  /* 0x0023000a03007388 */ /* 0x000fe80000004800 */
[----:B------:R-:W-:Y:S04]  /*0840*/  STS [R3.X4+0x2680], R23 ;  /* 0x0026801703007388 */ /* 0x000fe80000004800 */
[----:B------:R-:W-:Y:S04]  /*0850*/  STS [R3.X4+0x2a00], R21 ;  /* 0x002a001503007388 */ /* 0x000fe80000004800 */
[----:B------:R-:W-:Y:S04]  /*0860*/  STS [R3.X4], R68 ;  /* 0x0000004403007388 */ /* 0x000fe80000004800 */
[----:B------:R-:W-:Y:S04]  /*0870*/  STS [R3.X4+0x1c0], R66 ;  /* 0x0001c04203007388 */ /* 0x000fe80000004800 */
        /* <DEDUP_REMOVED lines=11> */
[----:B--2---:R-:W-:Y:S04]  /*0930*/  STS [R3.X4+0x1dc0], R22 ;  /* 0x001dc01603007388 */ /* 0x004fe80000004800 */
[----:B---3--:R-:W-:Y:S04]  /*0940*/  STS [R3.X4+0x2140], R35 ;  /* 0x0021402303007388 */ /* 0x008fe80000004800 */
[----:B----4-:R-:W-:Y:S04]  /*0950*/  @!P0 STS [R3.X4+0x2d80], R39 ;  /* 0x002d802703008388 */ /* 0x010fe80000004800 */
[----:B------:R-:W-:Y:S04]  /*0960*/  STS [R3.X4+0x2bc0], R33 ;  /* 0x002bc02103007388 */ /* 0x000fe80000004800 */
[----:B------:R-:W-:Y:S06]  /*0970*/  BAR.SYNC 0x0 ;  /* 0x0000000000007b1d */ /* 0x000fec0000000000 */
[----:B------:R-:W-:Y:S04]  /*0980*/  LDS.64 R20, [R58.X8] ;  /* 0x000000003a147984 */ /* 0x000fe80000008a00 */
[----:B------:R-:W0:Y:S04]  /*0990*/  LDS.128 R12, [R62+0xe00] ;  /* 0x000e00003e0c7984 */ /* 0x000e280000000c00 */
[----:B------:R-:W1:Y:S04]  /*09a0*/  LDS.64 R22, [R58.X8+0x70] ;  /* 0x000070003a167984 */ /* 0x000e680000008a00 */
[----:B------:R-:W2:Y:S04]  /*09b0*/  LDS.128 R16, [R62+0xe80] ;  /* 0x000e80003e107984 */ /* 0x000ea80000000c00 */
[----:B------:R-:W3:Y:S04]  /*09c0*/  LDS.64 R44, [R58.X8+0xe0] ;  /* 0x0000e0003a2c7984 */ /* 0x000ee80000008a00 */
[----:B------:R-:W4:Y:S04]  /*09d0*/  LDS.128 R24, [R62+0xf00] ;  /* 0x000f00003e187984 */ /* 0x000f280000000c00 */
[----:B------:R-:W-:Y:S01]  /*09e0*/  LDS.128 R32, [R62+0xf80] ;  /* 0x000f80003e207984 */ /* 0x000fe20000000c00 */
[----:B0-----:R-:W-:-:S02]  /*09f0*/  FFMA R37, R12, R20, R37 ;  /* 0x000000140c257223 */ /* 0x001fc40000000025 */
[----:B------:R-:W-:Y:S02]  /*0a00*/  FFMA R12, R12, R21, R36 ;  /* 0x000000150c0c7223 */ /* 0x000fe40000000024 */
[----:B-1----:R-:W-:Y:S02]  /*0a10*/  FFMA R37, R22, R13, R37 ;  /* 0x0000000d16257223 */ /* 0x002fe40000000025 */
[----:B--2---:R-:W-:Y:S02]  /*0a20*/  FFMA R43, R20, R16, R43 ;  /* 0x00000010142b7223 */ /* 0x004fe4000000002b */
[----:B------:R-:W-:Y:S02]  /*0a30*/  FFMA R4, R13, R23, R12 ;  /* 0x000000170d047223 */ /* 0x000fe4000000000c */
[----:B---3--:R-:W-:Y:S02]  /*0a40*/  FFMA R12, R44, R14, R37 ;  /* 0x0000000e2c0c7223 */ /* 0x008fe40000000025 */
[----:B------:R-:W-:Y:S01]  /*0a50*/  FFMA R16, R16, R21, R42 ;  /* 0x0000001510107223 */ /* 0x000fe2000000002a */
[----:B------:R-:W0:Y:S01]  /*0a60*/  LDS.128 R36, [R62+0x1000] ;  /* 0x001000003e247984 */ /* 0x000e220000000c00 */
[----:B------:R-:W-:-:S03]  /*0a70*/  FFMA R13, R22, R17, R43 ;  /* 0x00000011160d7223 */ /* 0x000fc6000000002b */
[----:B------:R-:W1:Y:S01]  /*0a80*/  LDS.128 R40, [R62+0x1080] ;  /* 0x001080003e287984 */ /* 0x000e620000000c00 */
[----:B----4-:R-:W-:Y:S02]  /*0a90*/  FFMA R47, R20, R24, R47 ;  /* 0x00000018142f7223 */ /* 0x010fe4000000002f */
[----:B------:R-:W-:Y:S02]  /*0aa0*/  FFMA R24, R24, R21, R46 ;  /* 0x0000001518187223 */ /* 0x000fe4000000002e */
[----:B------:R-:W-:Y:S02]  /*0ab0*/  FFMA R16, R17, R23, R16 ;  /* 0x0000001711107223 */ /* 0x000fe40000000010 */
[----:B------:R-:W-:Y:S02]  /*0ac0*/  FFMA R14, R14, R45, R4 ;  /* 0x0000002d0e0e7223 */ /* 0x000fe40000000004 */
[-C--:B------:R-:W-:Y:S02]  /*0ad0*/  FFMA R47, R22, R25.reuse, R47 ;  /* 0x00000019162f7223 */ /* 0x080fe4000000002f */
[----:B------:R-:W-:-:S02]  /*0ae0*/  FFMA R4, R23, R25, R24 ;  /* 0x0000001917047223 */ /* 0x000fc40000000018 */
[----:B------:R-:W-:Y:S02]  /*0af0*/  FFMA R13, R44, R18, R13 ;  /* 0x000000122c0d7223 */ /* 0x000fe4000000000d */
[----:B------:R-:W-:Y:S02]  /*0b00*/  FFMA R18, R18, R45, R16 ;  /* 0x0000002d12127223 */ /* 0x000fe40000000010 */
[-C--:B------:R-:W-:Y:S02]  /*0b10*/  FFMA R24, R44, R26.reuse, R47 ;  /* 0x0000001a2c187223 */ /* 0x080fe4000000002f */
[----:B------:R-:W-:Y:S02]  /*0b20*/  FFMA R26, R45, R26, R4 ;  /* 0x0000001a2d1a7223 */ /* 0x000fe40000000004 */
[----:B0-----:R-:W-:Y:S02]  /*0b30*/  FFMA R16, R20, R36, R5 ;  /* 0x0000002414107223 */ /* 0x001fe40000000005 */
[----:B------:R-:W-:-:S02]  /*0b40*/  FFMA R36, R36, R21, R11 ;  /* 0x0000001524247223 */ /* 0x000fc4000000000b */
[----:B-1----:R-:W-:Y:S02]  /*0b50*/  FFMA R17, R20, R40, R9 ;  /* 0x0000002814117223 */ /* 0x002fe40000000009 */
[-C--:B------:R-:W-:Y:S01]  /*0b60*/  FFMA R40, R40, R21.reuse, R7 ;  /* 0x0000001528287223 */ /* 0x080fe20000000007 */
[----:B------:R-:W0:Y:S04]  /*0b70*/  LDS.128 R8, [R62+0x1100] ;  /* 0x001100003e087984 */ /* 0x000e280000000c00 */
[----:B------:R-:W1:Y:S01]  /*0b80*/  LDS.128 R4, [R62+0x1180] ;  /* 0x001180003e047984 */ /* 0x000e620000000c00 */
[----:B------:R-:W-:Y:S02]  /*0b90*/  FFMA R63, R20, R32, R63 ;  /* 0x00000020143f7223 */ /* 0x000fe4000000003f */
[----:B------:R-:W-:-:S02]  /*0ba0*/  FFMA R32, R32, R21, R64 ;  /* 0x0000001520207223 */ /* 0x000fc40000000040 */
[CC--:B------:R-:W-:Y:S02]  /*0bb0*/  FFMA R25, R22.reuse, R33.reuse, R63 ;  /* 0x0000002116197223 */ /* 0x0c0fe4000000003f */
[C---:B------:R-:W-:Y:S02]  /*0bc0*/  FFMA R32, R23.reuse, R33, R32 ;  /* 0x0000002117207223 */ /* 0x040fe40000000020 */
[CC--:B------:R-:W-:Y:S02]  /*0bd0*/  FFMA R33, R22.reuse, R37.reuse, R16 ;  /* 0x0000002516217223 */ /* 0x0c0fe40000000010 */
[----:B------:R-:W-:Y:S02]  /*0be0*/  FFMA R36, R23, R37, R36 ;  /* 0x0000002517247223 */ /* 0x000fe40000000024 */
[----:B------:R-:W-:Y:S02]  /*0bf0*/  FFMA R37, R22, R41, R17 ;  /* 0x0000002916257223 */ /* 0x000fe40000000011 */
[----:B------:R-:W2:Y:S01]  /*0c00*/  LDS.64 R16, [R58.X8+0x150] ;  /* 0x000150003a107984 */ /* 0x000ea20000008a00 */
[----:B------:R-:W-:-:S02]  /*0c10*/  FFMA R25, R44, R34, R25 ;  /* 0x000000222c197223 */ /* 0x000fc40000000019 */
[----:B------:R-:W-:Y:S02]  /*0c20*/  FFMA R34, R45, R34, R32 ;  /* 0x000000222d227223 */ /* 0x000fe40000000020 */
[CC--:B------:R-:W-:Y:S02]  /*0c30*/  FFMA R33, R44.reuse, R38.reuse, R33 ;  /* 0x000000262c217223 */ /* 0x0c0fe40000000021 */
[----:B------:R-:W-:Y:S02]  /*0c40*/  FFMA R40, R23, R41, R40 ;  /* 0x0000002917287223 */ /* 0x000fe40000000028 */
[----:B------:R-:W-:Y:S02]  /*0c50*/  FFMA R38, R45, R38, R36 ;  /* 0x000000262d267223 */ /* 0x000fe40000000024 */
[----:B------:R-:W-:Y:S02]  /*0c60*/  FFMA R32, R44, R42, R37 ;  /* 0x0000002a2c207223 */ /* 0x000fe40000000025 */
[----:B------:R-:W-:Y:S01]  /*0c70*/  LDS.64 R36, [R58.X8+0x1c0] ;  /* 0x0001c0003a247984 */ /* 0x000fe20000008a00 */
[----:B0-----:R-:W-:-:S02]  /*0c80*/  FFMA R29, R20, R8, R29 ;  /* 0x00000008141d7223 */ /* 0x001fc4000000001d */
[-C--:B------:R-:W-:Y:S02]  /*0c90*/  FFMA R8, R8, R21.reuse, R28 ;  /* 0x0000001508087223 */ /* 0x080fe4000000001c */
[----:B-1----:R-:W-:Y:S02]  /*0ca0*/  FFMA R20, R20, R4, R65 ;  /* 0x0000000414147223 */ /* 0x002fe40000000041 */
[----:B------:R-:W-:Y:S02]  /*0cb0*/  FFMA R4, R4, R21, R31 ;  /* 0x0000001504047223 */ /* 0x000fe4000000001f */
[CC--:B------:R-:W-:Y:S02]  /*0cc0*/  FFMA R47, R22.reuse, R9.reuse, R29 ;  /* 0x00000009162f7223 */ /* 0x0c0fe4000000001d */
[----:B------:R-:W-:Y:S01]  /*0cd0*/  FFMA R8, R23, R9, R8 ;  /* 0x0000000917087223 */ /* 0x000fe20000000008 */
[----:B------:R-:W-:Y:S01]  /*0ce0*/  LDS.128 R28, [R62+0xe10] ;  /* 0x000e10003e1c7984 */ /* 0x000fe20000000c00 */
[----:B------:R-:W-:-:S02]  /*0cf0*/  FFMA R9, R22, R5, R20 ;  /* 0x0000000516097223 */ /* 0x000fc40000000014 */
[----:B------:R-:W-:Y:S02]  /*0d00*/  FFMA R4, R23, R5, R4 ;  /* 0x0000000517047223 */ /* 0x000fe40000000004 */
[----:B------:R-:W0:Y:S01]  /*0d10*/  LDS.128 R20, [R62+0xe90] ;  /* 0x000e90003e147984 */ /* 0x000e220000000c00 */
[CC--:B------:R-:W-:Y:S02]  /*0d20*/  FFMA R47, R44.reuse, R10.reuse, R47 ;  /* 0x0000000a2c2f7223 */ /* 0x0c0fe4000000002f */
[C---:B------:R-:W-:Y:S02]  /*0d30*/  FFMA R46, R45.reuse, R10, R8 ;  /* 0x0000000a2d2e7223 */ /* 0x040fe40000000008 */
[----:B------:R-:W-:Y:S02]  /*0d40*/  FFMA R10, R44, R6, R9 ;  /* 0x000000062c0a7223 */ /* 0x000fe40000000009 */
[C---:B------:R-:W-:Y:S02]  /*0d50*/  FFMA R42, R45.reuse, R42, R40 ;  /* 0x0000002a2d2a7223 */ /* 0x040fe40000000028 */
[----:B------:R-:W-:Y:S01]  /*0d60*/  FFMA R6, R45, R6, R4 ;  /* 0x000000062d067223 */ /* 0x000fe20000000004 */
[----:B------:R-:W-:Y:S01]  /*0d70*/  LDS.64 R40, [R58.X8+0x2a0] ;  /* 0x0002a0003a287984 */ /* 0x000fe20000008a00 */
[----:B--2---:R-:W-:-:S02]  /*0d80*/  FFMA R9, R16, R15, R12 ;  /* 0x0000000f10097223 */ /* 0x004fc4000000000c */
[----:B------:R-:W-:Y:S01]  /*0d90*/  FFMA R8, R15, R17, R14 ;  /* 0x000000110f087223 */ /* 0x000fe2000000000e */
[----:B------:R-:W1:Y:S01]  /*0da0*/  LDS.64 R44, [R58.X8+0x230] ;  /* 0x000230003a2c7984 */ /* 0x000e620000008a00 */
[----:B------:R-:W-:-:S03]  /*0db0*/  FFMA R65, R16, R19, R13 ;  /* 0x0000001310417223 */ /* 0x000fc6000000000d */
[----:B------:R-:W2:Y:S01]  /*0dc0*/  LDS.128 R12, [R62+0xf10] ;  /* 0x000f10003e0c7984 */ /* 0x000ea20000000c00 */
[----:B------:R-:W-:Y:S02]  /*0dd0*/  FFMA R18, R19, R17, R18 ;  /* 0x0000001113127223 */ /* 0x000fe40000000012 */
[C---:B------:R-:W-:Y:S02]  /*0de0*/  FFMA R63, R16.reuse, R35, R25 ;  /* 0x00000023103f7223 */ /* 0x040fe40000000019 */
[CC--:B------:R-:W-:Y:S02]  /*0df0*/  FFMA R5, R16.reuse, R27.reuse, R24 ;  /* 0x0000001b10057223 */ /* 0x0c0fe40000000018 */
[C---:B------:R-:W-:Y:S02]  /*0e00*/  FFMA R4, R17.reuse, R27, R26 ;  /* 0x0000001b11047223 */ /* 0x040fe4000000001a */
[----:B------:R-:W-:Y:S01]  /*0e10*/  FFMA R35, R17, R35, R34 ;  /* 0x0000002311237223 */ /* 0x000fe20000000022 */
[----:B------:R-:W3:Y:S01]  /*0e20*/  LDS.128 R24, [R62+0xf90] ;  /* 0x000f90003e187984 */ /* 0x000ee20000000c00 */
[----:B------:R-:W-:-:S02]  /*0e30*/  FFMA R33, R16, R39, R33 ;  /* 0x0000002710217223 */ /* 0x000fc40000000021 */
[C---:B------:R-:W-:Y:S02]  /*0e40*/  FFMA R34, R17.reuse, R39, R38 ;  /* 0x0000002711227223 */ /* 0x040fe40000000026 */
[CC--:B------:R-:W-:Y:S02]  /*0e50*/  FFMA R39, R16.reuse, R43.reuse, R32 ;  /* 0x0000002b10277223 */ /* 0x0c0fe40000000020 */
[----:B------:R-:W-:Y:S02]  /*0e60*/  FFMA R42, R17, R43, R42 ;  /* 0x0000002b112a7223 */ /* 0x000fe4000000002a */
[C---:B------:R-:W-:Y:S02]  /*0e70*/  FFMA R47, R16.reuse, R11, R47 ;  /* 0x0000000b102f7223 */ /* 0x040fe4000000002f */
[----:B------:R-:W-:Y:S02]  /*0e80*/  FFMA R43, R16, R7, R10 ;  /* 0x00000007102b7223 */ /* 0x000fe4000000000a */
[----:B0-----:R-:W-:-:S02]  /*0e90*/  FFMA R65, R36, R20, R65 ;  /* 0x0000001424417223 */ /* 0x001fc40000000041 */
[C---:B------:R-:W-:Y:S02]  /*0ea0*/  FFMA R46, R17.reuse, R11, R46 ;  /* 0x0000000b112e7223 */ /* 0x040fe4000000002e */
[----:B------:R-:W-:Y:S02]  /*0eb0*/  FFMA R38, R17, R7, R6 ;  /* 0x0000000711267223 */ /* 0x000fe40000000006 */
[-C--:B------:R-:W-:Y:S02]  /*0ec0*/  FFMA R20, R20, R37.reuse, R18 ;  /* 0x0000002514147223 */ /* 0x080fe40000000012 */
[----:B------:R-:W0:Y:S01]  /*0ed0*/  LDS.128 R16, [R62+0x1010] ;  /* 0x001010003e107984 */ /* 0x000e220000000c00 */
[C---:B------:R-:W-:Y:S02]  /*0ee0*/  FFMA R9, R28.reuse, R36, R9 ;  /* 0x000000241c097223 */ /* 0x040fe40000000009 */
[----:B------:R-:W-:Y:S02]  /*0ef0*/  FFMA R8, R28, R37, R8 ;  /* 0x000000251c087223 */ /* 0x000fe40000000008 */
[----:B-1----:R-:W-:-:S02]  /*0f00*/  FFMA R9, R44, R29, R9 ;  /* 0x0000001d2c097223 */ /* 0x002fc40000000009 */
[----:B------:R-:W-:Y:S02]  /*0f10*/  FFMA R8, R29, R45, R8 ;  /* 0x0000002d1d087223 */ /* 0x000fe40000000008 */
[----:B--2---:R-:W-:Y:S02]  /*0f20*/  FFMA R5, R36, R12, R5 ;  /* 0x0000000c24057223 */ /* 0x004fe40000000005 */
[----:B------:R-:W-:Y:S02]  /*0f30*/  FFMA R4, R12, R37, R4 ;  /* 0x000000250c047223 */ /* 0x000fe40000000004 */
[----:B------:R-:W-:Y:S02]  /*0f40*/  FFMA R6, R21, R45, R20 ;  /* 0x0000002d15067223 */ /* 0x000fe40000000014 */
[----:B------:R-:W-:Y:S02]  /*0f50*/  FFMA R20, R40, R30, R9 ;  /* 0x0000001e28147223 */ /* 0x000fe40000000009 */
[----:B------:R-:W-:-:S02]  /*0f60*/  FFMA R9, R44, R13, R5 ;  /* 0x0000000d2c097223 */ /* 0x000fc40000000005 */
[----:B------:R-:W-:Y:S02]  /*0f70*/  FFMA R13, R45, R13, R4 ;  /* 0x0000000d2d0d7223 */ /* 0x000fe40000000004 */
[----:B------:R-:W-:Y:S02]  /*0f80*/  FFMA R30, R30, R41, R8 ;  /* 0x000000291e1e7223 */ /* 0x000fe40000000008 */
[----:B---3--:R-:W-:Y:S02]  /*0f90*/  FFMA R63, R36, R24, R63 ;  /* 0x00000018243f7223 */ /* 0x008fe4000000003f */
[----:B------:R-:W-:Y:S02]  /*0fa0*/  FFMA R8, R24, R37, R35 ;  /* 0x0000002518087223 */ /* 0x000fe40000000023 */
[-C--:B------:R-:W-:Y:S02]  /*0fb0*/  FFMA R24, R40, R14.reuse, R9 ;  /* 0x0000000e28187223 */ /* 0x080fe40000000009 */
[----:B------:R-:W-:-:S02]  /*0fc0*/  FFMA R14, R41, R14, R13 ;  /* 0x0000000e290e7223 */ /* 0x000fc4000000000d */
[----:B------:R-:W-:Y:S02]  /*0fd0*/  FFMA R65, R44, R21, R65 ;  /* 0x000000152c417223 */ /* 0x000fe40000000041 */
[----:B------:R-:W-:Y:S02]  /*0fe0*/  FFMA R12, R45, R25, R8 ;  /* 0x000000192d0c7223 */ /* 0x000fe40000000008 */
[----:B------:R-:W-:Y:S01]  /*0ff0*/  FFMA R21, R40, R22, R65 ;  /* 0x0000001628157223 */ /* 0x000fe20000000041 */
[----:B------:R-:W1:Y:S01]  /*1000*/  LDS.128 R8, [R62+0x1110] ;  /* 0x001110003e087984 */ /* 0x000e620000000c00 */
[----:B0-----:R-:W-:Y:S02]  /*1010*/  FFMA R13, R36, R16, R33 ;  /* 0x00000010240d7223 */ /* 0x001fe40000000021 */
[----:B------:R-:W-:Y:S02]  /*1020*/  FFMA R34, R16, R37, R34 ;  /* 0x0000002510227223 */ /* 0x000fe40000000022 */
[----:B------:R-:W-:-:S02]  /*1030*/  FFMA R13, R44, R17, R13 ;  /* 0x000000112c0d7223 */ /* 0x000fc4000000000d */
[----:B------:R-:W-:Y:S02]  /*1040*/  FFMA R22, R22, R41, R6 ;  /* 0x0000002916167223 */ /* 0x000fe40000000006 */
[----:B------:R-:W-:Y:S01]  /*1050*/  FFMA R17, R45, R17, R34 ;  /* 0x000000112d117223 */ /* 0x000fe20000000022 */
[----:B------:R-:W0:Y:S04]  /*1060*/  LDS.128 R4, [R62+0x1090] ;  /* 0x001090003e047984 */ /* 0x000e280000000c00 */
[----:B------:R-:W2:Y:S01]  /*1070*/  LDS.128 R32, [R62+0x1190] ;  /* 0x001190003e207984 */ /* 0x000ea20000000c00 */
[-C--:B------:R-:W-:Y:S02]  /*1080*/  FFMA R28, R40, R18.reuse, R13 ;  /* 0x00000012281c7223 */ /* 0x080fe4000000000d */
[----:B------:R-:W-:-:S02]  /*1090*/  FFMA R18, R41, R18, R17 ;  /* 0x0000001229127223 */ /* 0x000fc40000000011 */
[----:B------:R-:W3:Y:S01]  /*10a0*/  LDS.64 R16, [R58.X8+0x310] ;  /* 0x000310003a107984 */ /* 0x000ee20000008a00 */
[----:B------:R-:W-:-:S04]  /*10b0*/  FFMA R63, R44, R25, R63 ;  /* 0x000000192c3f7223 */ /* 0x000fc8000000003f */
[-C--:B------:R-:W-:Y:S02]  /*10c0*/  FFMA R25, R40, R26.reuse, R63 ;  /* 0x0000001a28197223 */ /* 0x080fe4000000003f */
[----:B------:R-:W-:Y:S02]  /*10d0*/  FFMA R26, R41, R26, R12 ;  /* 0x0000001a291a7223 */ /* 0x000fe4000000000c */
[----:B------:R-:W-:Y:S01]  /*10e0*/  LDS.64 R12, [R58.X8+0x3f0] ;  /* 0x0003f0003a0c7984 */ /* 0x000fe20000008a00 */
[----:B-1----:R-:W-:Y:S02]  /*10f0*/  FFMA R47, R36, R8, R47 ;  /* 0x00000008242f7223 */ /* 0x002fe4000000002f */
[----:B------:R-:W-:Y:S02]  /*1100*/  FFMA R46, R8, R37, R46 ;  /* 0x00000025082e7223 */ /* 0x000fe4000000002e */
[-C--:B------:R-:W-:Y:S02]  /*1110*/  FFMA R47, R44, R9.reuse, R47 ;  /* 0x000000092c2f7223 */ /* 0x080fe4000000002f */
[----:B------:R-:W-:-:S02]  /*1120*/  FFMA R46, R45, R9, R46 ;  /* 0x000000092d2e7223 */ /* 0x000fc4000000002e */
[----:B------:R-:W-:Y:S01]  /*1130*/  LDS.64 R8, [R58.X8+0x380] ;  /* 0x000380003a087984 */ /* 0x000fe20000008a00 */
[----:B0-----:R-:W-:Y:S02]  /*1140*/  FFMA R39, R36, R4, R39 ;  /* 0x0000000424277223 */ /* 0x001fe40000000027 */
[-C--:B------:R-:W-:Y:S02]  /*1150*/  FFMA R42, R4, R37.reuse, R42 ;  /* 0x00000025042a7223 */ /* 0x080fe4000000002a */
[----:B--2---:R-:W-:Y:S02]  /*1160*/  FFMA R43, R36, R32, R43 ;  /* 0x00000020242b7223 */ /* 0x004fe4000000002b */
[----:B------:R-:W-:Y:S02]  /*1170*/  FFMA R38, R32, R37, R38 ;  /* 0x0000002520267223 */ /* 0x000fe40000000026 */
[-C--:B------:R-:W-:Y:S02]  /*1180*/  FFMA R29, R44, R5.reuse, R39 ;  /* 0x000000052c1d7223 */ /* 0x080fe40000000027 */
[----:B------:R-:W-:-:S02]  /*1190*/  FFMA R42, R45, R5, R42 ;  /* 0x000000052d2a7223 */ /* 0x000fc4000000002a */
[-C--:B------:R-:W-:Y:S01]  /*11a0*/  FFMA R43, R44, R33.reuse, R43 ;  /* 0x000000212c2b7223 */ /* 0x080fe2000000002b */
[----:B------:R-:W-:Y:S01]  /*11b0*/  LDS.64 R4, [R58.X8+0x460] ;  /* 0x000460003a047984 */ /* 0x000fe20000008a00 */
[----:B------:R-:W-:Y:S02]  /*11c0*/  FFMA R33, R45, R33, R38 ;  /* 0x000000212d217223 */ /* 0x000fe40000000026 */
[C---:B------:R-:W-:Y:S01]  /*11d0*/  FFMA R29, R40.reuse, R6, R29 ;  /* 0x00000006281d7223 */ /* 0x040fe2000000001d */
[----:B------:R-:W0:Y:S01]  /*11e0*/  LDS.128 R36, [R62+0xe20] ;  /* 0x000e20003e247984 */ /* 0x000e220000000c00 */
[C---:B------:R-:W-:Y:S02]  /*11f0*/  FFMA R32, R40.reuse, R10, R47 ;  /* 0x0000000a28207223 */ /* 0x040fe4000000002f */
[----:B------:R-:W-:Y:S02]  /*1200*/  FFMA R65, R40, R34, R43 ;  /* 0x0000002228417223 */ /* 0x000fe4000000002b */
[----:B------:R-:W-:-:S02]  /*1210*/  FFMA R6, R41, R6, R42 ;  /* 0x0000000629067223 */ /* 0x000fc4000000002a */
[C---:B------:R-:W-:Y:S02]  /*1220*/  FFMA R10, R41.reuse, R10, R46 ;  /* 0x0000000a290a7223 */ /* 0x040fe4000000002e */
[----:B------:R-:W-:Y:S02]  /*1230*/  FFMA R34, R41, R34, R33 ;  /* 0x0000002229227223 */ /* 0x000fe40000000021 */
[----:B------:R-:W1:Y:S01]  /*1240*/  LDS.128 R40, [R62+0xea0] ;  /* 0x000ea0003e287984 */ /* 0x000e620000000c00 */
[C---:B---3--:R-:W-:Y:S02]  /*1250*/  FFMA R33, R16.reuse, R31, R20 ;  /* 0x0000001f10217223 */ /* 0x048fe40000000014 */
[CC--:B------:R-:W-:Y:S02]  /*1260*/  FFMA R45, R16.reuse, R15.reuse, R24 ;  /* 0x0000000f102d7223 */ /* 0x0c0fe40000000018 */
[----:B------:R-:W-:Y:S02]  /*1270*/  FFMA R14, R17, R15, R14 ;  /* 0x0000000f110e7223 */ /* 0x000fe4000000000e */
[----:B------:R-:W-:-:S02]  /*1280*/  FFMA R21, R16, R23, R21 ;  /* 0x0000001710157223 */ /* 0x000fc40000000015 */
[----:B------:R-:W-:Y:S02]  /*1290*/  FFMA R22, R23, R17, R22 ;  /* 0x0000001117167223 */ /* 0x000fe40000000016 */
[C---:B------:R-:W-:Y:S02]  /*12a0*/  FFMA R15, R16.reuse, R11, R32 ;  /* 0x0000000b100f7223 */ /* 0x040fe40000000020 */
[----:B------:R-:W-:Y:S02]  /*12b0*/  FFMA R30, R31, R17, R30 ;  /* 0x000000111f1e7223 */ /* 0x000fe4000000001e */
[C---:B------:R-:W-:Y:S02]  /*12c0*/  FFMA R46, R17.reuse, R7, R6 ;  /* 0x00000007112e7223 */ /* 0x040fe40000000006 */
[----:B------:R-:W-:Y:S02]  /*12d0*/  FFMA R11, R17, R11, R10 ;  /* 0x0000000b110b7223 */ /* 0x000fe4000000000a */
[----:B------:R-:W-:-:S02]  /*12e0*/  FFMA R65, R16, R35, R65 ;  /* 0x0000002310417223 */ /* 0x000fc40000000041 */
[C---:B------:R-:W-:Y:S02]  /*12f0*/  FFMA R10, R17.reuse, R35, R34 ;  /* 0x00000023110a7223 */ /* 0x040fe40000000022 */
[-C--:B------:R-:W-:Y:S02]  /*1300*/  FFMA R47, R16, R19.reuse, R28 ;  /* 0x00000013102f7223 */ /* 0x080fe4000000001c */
[----:B------:R-:W-:Y:S02]  /*1310*/  FFMA R18, R17, R19, R18 ;  /* 0x0000001311127223 */ /* 0x000fe40000000012 */
[----:B0-----:R-:W-:Y:S02]  /*1320*/  FFMA R6, R36, R8, R33 ;  /* 0x0000000824067223 */ /* 0x001fe40000000021 */
[----:B------:R-:W0:Y:S01]  /*1330*/  LDS.128 R32, [R62+0xf20] ;  /* 0x000f20003e207984 */ /* 0x000e220000000c00 */
[----:B------:R-:W-:Y:S02]  /*1340*/  FFMA R19, R16, R7, R29 ;  /* 0x0000000710137223 */ /* 0x000fe4000000001d */
[----:B------:R-:W-:-:S02]  /*1350*/  FFMA R36, R36, R9, R30 ;  /* 0x0000000924247223 */ /* 0x000fc4000000001e */
[----:B------:R-:W2:Y:S01]  /*1360*/  LDS.128 R28, [R62+0xfa0] ;  /* 0x000fa0003e1c7984 */ /* 0x000ea20000000c00 */
[----:B------:R-:W-:Y:S02]  /*1370*/  FFMA R7, R12, R37, R6 ;  /* 0x000000250c077223 */ /* 0x000fe40000000006 */
[----:B-1----:R-:W-:Y:S02]  /*1380*/  FFMA R21, R8, R40, R21 ;  /* 0x0000002808157223 */ /* 0x002fe40000000015 */
[----:B------:R-:W-:Y:S02]  /*1390*/  FFMA R22, R40, R9, R22 ;  /* 0x0000000928167223 */ /* 0x000fe40000000016 */
[----:B------:R-:W-:Y:S02]  /*13a0*/  FFMA R21, R12, R41, R21 ;  /* 0x000000290c157223 */ /* 0x000fe40000000015 */
[----:B------:R-:W-:Y:S02]  /*13b0*/  FFMA R22, R41, R13, R22 ;  /* 0x0000000d29167223 */ /* 0x000fe40000000016 */
[----:B------:R-:W-:Y:S01]  /*13c0*/  FFMA R6, R4, R38, R7 ;  /* 0x0000002604067223 */ /* 0x000fe20000000007 */
[----:B------:R-:W-:Y:S01]  /*13d0*/  LDS.64 R40, [R58.X8+0x620] ;  /* 0x000620003a287984 */ /* 0x000fe20000008a00 */
[----:B------:R-:W-:-:S02]  /*13e0*/  FFMA R63, R16, R27, R25 ;  /* 0x0000001b103f7223 */ /* 0x000fc40000000019 */
[----:B------:R-:W-:Y:S02]  /*13f0*/  FFMA R44, R17, R27, R26 ;  /* 0x0000001b112c7223 */ /* 0x000fe4000000001a */
[----:B------:R-:W-:Y:S01]  /*1400*/  FFMA R7, R4, R42, R21 ;  /* 0x0000002a04077223 */ /* 0x000fe20000000015 */
[----:B------:R-:W1:Y:S01]  /*1410*/  LDS.128 R24, [R62+0x1020] ;  /* 0x001020003e187984 */ /* 0x000e620000000c00 */
[----:B------:R-:W-:-:S03]  /*1420*/  FFMA R42, R42, R5, R22 ;  /* 0x000000052a2a7223 */ /* 0x000fc60000000016 */
[----:B------:R-:W3:Y:S01]  /*1430*/  LDS.128 R20, [R62+0x10a0] ;  /* 0x0010a0003e147984 */ /* 0x000ee20000000c00 */
[----:B0-----:R-:W-:Y:S02]  /*1440*/  FFMA R45, R8, R32, R45 ;  /* 0x00000020082d7223 */ /* 0x001fe4000000002d */
[----:B------:R-:W-:Y:S02]  /*1450*/  FFMA R14, R32, R9, R14 ;  /* 0x00000009200e7223 */ /* 0x000fe4000000000e */
[----:B------:R-:W-:Y:S02]  /*1460*/  FFMA R45, R12, R33, R45 ;  /* 0x000000210c2d7223 */ /* 0x000fe4000000002d */
[----:B--2---:R-:W-:Y:S02]  /*1470*/  FFMA R63, R8, R28, R63 ;  /* 0x0000001c083f7223 */ /* 0x004fe4000000003f */
[----:B------:R-:W-:Y:S02]  /*1480*/  FFMA R44, R28, R9, R44 ;  /* 0x000000091c2c7223 */ /* 0x000fe4000000002c */
[----:B------:R-:W-:-:S02]  /*1490*/  FFMA R14, R13, R33, R14 ;  /* 0x000000210d0e7223 */ /* 0x000fc4000000000e */
[-C--:B------:R-:W-:Y:S02]  /*14a0*/  FFMA R63, R12, R29.reuse, R63 ;  /* 0x0000001d0c3f7223 */ /* 0x080fe4000000003f */
[----:B------:R-:W-:Y:S02]  /*14b0*/  FFMA R44, R13, R29, R44 ;  /* 0x0000001d0d2c7223 */ /* 0x000fe4000000002c */
[CC--:B------:R-:W-:Y:S02]  /*14c0*/  FFMA R28, R4.reuse, R34.reuse, R45 ;  /* 0x00000022041c7223 */ /* 0x0c0fe4000000002d */
[----:B------:R-:W-:Y:S02]  /*14d0*/  FFMA R34, R5, R34, R14 ;  /* 0x0000002205227223 */ /* 0x000fe4000000000e */
[----:B------:R-:W-:Y:S02]  /*14e0*/  FFMA R29, R4, R30, R63 ;  /* 0x0000001e041d7223 */ /* 0x000fe4000000003f */
[----:B-1----:R-:W-:-:S02]  /*14f0*/  FFMA R14, R8, R24, R47 ;  /* 0x00000018080e7223 */ /* 0x002fc4000000002f */
[-C--:B------:R-:W-:Y:S02]  /*1500*/  FFMA R24, R24, R9.reuse, R18 ;  /* 0x0000000918187223 */ /* 0x080fe40000000012 */
[----:B---3--:R-:W-:Y:S02]  /*1510*/  FFMA R32, R8, R20, R19 ;  /* 0x0000001408207223 */ /* 0x008fe40000000013 */
[----:B------:R-:W0:Y:S01]  /*1520*/  LDS.128 R16, [R62+0x1120] ;  /* 0x001120003e107984 */ /* 0x000e220000000c00 */
[----:B------:R-:W-:Y:S02]  /*1530*/  FFMA R30, R5, R30, R44 ;  /* 0x0000001e051e7223 */ /* 0x000fe4000000002c */
[----:B------:R-:W-:Y:S02]  /*1540*/  FFMA R20, R20, R9, R46 ;  /* 0x0000000914147223 */ /* 0x000fe4000000002e */
[----:B------:R-:W1:Y:S01]  /*1550*/  LDS.128 R44, [R62+0x11a0] ;  /* 0x0011a0003e2c7984 */ /* 0x000e620000000c00 */
[----:B------:R-:W-:-:S02]  /*1560*/  FFMA R33, R12, R25, R14 ;  /* 0x000000190c217223 */ /* 0x000fc4000000000e */
[-C--:B------:R-:W-:Y:S02]  /*1570*/  FFMA R63, R12, R21.reuse, R32 ;  /* 0x000000150c3f7223 */ /* 0x080fe40000000020 */
[C---:B------:R-:W-:Y:S02]  /*1580*/  FFMA R14, R13.reuse, R21, R20 ;  /* 0x000000150d0e7223 */ /* 0x040fe40000000014 */
[----:B------:R-:W2:Y:S01]  /*1590*/  LDS.64 R20, [R58.X8+0x4d0] ;  /* 0x0004d0003a147984 */ /* 0x000ea20000008a00 */
[----:B------:R-:W-:Y:S02]  /*15a0*/  FFMA R24, R13, R25, R24 ;  /* 0x000000190d187223 */ /* 0x000fe40000000018 */
[----:B------:R-:W-:Y:S02]  /*15b0*/  FFMA R36, R37, R13, R36 ;  /* 0x0000000d25247223 */ /* 0x000fe40000000024 */
[----:B------:R-:W-:Y:S02]  /*15c0*/  FFMA R32, R5, R26, R24 ;  /* 0x0000001a05207223 */ /* 0x000fe40000000018 */
[----:B------:R-:W-:-:S02]  /*15d0*/  FFMA R63, R4, R22, R63 ;  /* 0x00000016043f7223 */ /* 0x000fc4000000003f */
[----:B------:R-:W-:Y:S02]  /*15e0*/  FFMA R24, R5, R22, R14 ;  /* 0x0000001605187223 */ /* 0x000fe4000000000e */
[----:B------:R-:W-:Y:S02]  /*15f0*/  FFMA R38, R38, R5, R36 ;  /* 0x0000000526267223 */ /* 0x000fe40000000024 */
[----:B------:R-:W-:Y:S01]  /*1600*/  LDS.64 R36, [R58.X8+0x540] ;  /* 0x000540003a247984 */ /* 0x000fe20000008a00 */
[----:B0-----:R-:W-:Y:S02]  /*1610*/  FFMA R15, R8, R16, R15 ;  /* 0x00000010080f7223 */ /* 0x001fe4000000000f */
[-C--:B------:R-:W-:Y:S02]  /*1620*/  FFMA R16, R16, R9.reuse, R11 ;  /* 0x0000000910107223 */ /* 0x080fe4000000000b */
[----:B-1----:R-:W-:Y:S02]  /*1630*/  FFMA R65, R8, R44, R65 ;  /* 0x0000002c08417223 */ /* 0x002fe40000000041 */
[----:B------:R-:W-:-:S02]  /*1640*/  FFMA R10, R44, R9, R10 ;  /* 0x000000092c0a7223 */ /* 0x000fc4000000000a */
[CC--:B------:R-:W-:Y:S02]  /*1650*/  FFMA R9, R12.reuse, R17.reuse, R15 ;  /* 0x000000110c097223 */ /* 0x0c0fe4000000000f */
[C---:B------:R-:W-:Y:S02]  /*1660*/  FFMA R16, R13.reuse, R17, R16 ;  /* 0x000000110d107223 */ /* 0x040fe40000000010 */
[-C--:B------:R-:W-:Y:S02]  /*1670*/  FFMA R17, R12, R45.reuse, R65 ;  /* 0x0000002d0c117223 */ /* 0x080fe40000000041 */
[----:B------:R-:W-:Y:S02]  /*1680*/  FFMA R22, R13, R45, R10 ;  /* 0x0000002d0d167223 */ /* 0x000fe4000000000a */
[----:B------:R-:W0:Y:S01]  /*1690*/  LDS.128 R12, [R62+0xe30] ;  /* 0x000e30003e0c7984 */ /* 0x000e220000000c00 */
[----:B------:R-:W-:-:S03]  /*16a0*/  FFMA R65, R4, R18, R9 ;  /* 0x0000001204417223 */ /* 0x000fc60000000009 */
[----:B------:R-:W1:Y:S01]  /*16b0*/  LDS.128 R8, [R62+0xeb0] ;  /* 0x000eb0003e087984 */ /* 0x000e620000000c00 */
[----:B------:R-:W-:Y:S02]  /*16c0*/  FFMA R33, R4, R26, R33 ;  /* 0x0000001a04217223 */ /* 0x000fe40000000021 */
[----:B--2---:R-:W-:Y:S02]  /*16d0*/  FFMA R25, R20, R39, R6 ;  /* 0x0000002714197223 */ /* 0x004fe40000000006 */
[----:B------:R-:W-:Y:S02]  /*16e0*/  FFMA R26, R39, R21, R38 ;  /* 0x00000015271a7223 */ /* 0x000fe40000000026 */
[C---:B------:R-:W-:Y:S01]  /*16f0*/  FFMA R18, R5.reuse, R18, R16 ;  /* 0x0000001205127223 */ /* 0x040fe20000000010 */
[----:B------:R-:W2:Y:S01]  /*1700*/  LDS.64 R38, [R58.X8+0x5b0] ;  /* 0x0005b0003a267984 */ /* 0x000ea20000008a00 */
[-C--:B------:R-:W-:Y:S02]  /*1710*/  FFMA R16, R4, R46.reuse, R17 ;  /* 0x0000002e04107223 */ /* 0x080fe40000000011 */
[----:B------:R-:W-:-:S02]  /*1720*/  FFMA R22, R5, R46, R22 ;  /* 0x0000002e05167223 */ /* 0x000fc40000000016 */
[C---:B------:R-:W-:Y:S02]  /*1730*/  FFMA R67, R20.reuse, R43, R7 ;  /* 0x0000002b14437223 */ /* 0x040fe40000000007 */
[----:B------:R-:W3:Y:S01]  /*1740*/  LDS.128 R4, [R62+0xf30] ;  /* 0x000f30003e047984 */ /* 0x000ee20000000c00 */
[----:B------:R-:W-:Y:S02]  /*1750*/  FFMA R44, R43, R21, R42 ;  /* 0x000000152b2c7223 */ /* 0x000fe4000000002a */
[C---:B------:R-:W-:Y:S02]  /*1760*/  FFMA R65, R20.reuse, R19, R65 ;  /* 0x0000001314417223 */ /* 0x040fe40000000041 */
[C---:B------:R-:W-:Y:S02]  /*1770*/  FFMA R43, R20.reuse, R47, R16 ;  /* 0x0000002f142b7223 */ /* 0x040fe40000000010 */
[----:B------:R-:W-:Y:S02]  /*1780*/  FFMA R46, R21, R19, R18 ;  /* 0x00000013152e7223 */ /* 0x000fe40000000012 */
[----:B------:R-:W4:Y:S01]  /*1790*/  LDS.128 R16, [R62+0xfb0] ;  /* 0x000fb0003e107984 */ /* 0x000f220000000c00 */
[----:B------:R-:W-:-:S02]  /*17a0*/  FFMA R45, R20, R35, R28 ;  /* 0x00000023142d7223 */ /* 0x000fc4000000001c */
[C---:B------:R-:W-:Y:S02]  /*17b0*/  FFMA R29, R20.reuse, R31, R29 ;  /* 0x0000001f141d7223 */ /* 0x040fe4000000001d */
[C---:B------:R-:W-:Y:S02]  /*17c0*/  FFMA R33, R20.reuse, R27, R33 ;  /* 0x0000001b14217223 */ /* 0x040fe40000000021 */
[----:B------:R-:W-:Y:S02]  /*17d0*/  FFMA R63, R20, R23, R63 ;  /* 0x00000017143f7223 */ /* 0x000fe4000000003f */
[C---:B------:R-:W-:Y:S02]  /*17e0*/  FFMA R32, R21.reuse, R27, R32 ;  /* 0x0000001b15207223 */ /* 0x040fe40000000020 */
[----:B------:R-:W-:Y:S02]  /*17f0*/  FFMA R42, R21, R23, R24 ;  /* 0x00000017152a7223 */ /* 0x000fe40000000018 */
[----:B0-----:R-:W-:-:S02]  /*1800*/  FFMA R20, R12, R36, R25 ;  /* 0x000000240c147223 */ /* 0x001fc40000000019 */
[-C--:B------:R-:W-:Y:S02]  /*1810*/  FFMA R12, R12, R37.reuse, R26 ;  /* 0x000000250c0c7223 */ /* 0x080fe4000000001a */
[----:B------:R-:W0:Y:S01]  /*1820*/  LDS.128 R24, [R62+0x1030] ;  /* 0x001030003e187984 */ /* 0x000e220000000c00 */
[----:B-1----:R-:W-:Y:S02]  /*1830*/  FFMA R67, R36, R8, R67 ;  /* 0x0000000824437223 */ /* 0x002fe40000000043 */
[----:B------:R-:W-:Y:S02]  /*1840*/  FFMA R44, R8, R37, R44 ;  /* 0x00000025082c7223 */ /* 0x000fe4000000002c */
[----:B------:R-:W-:Y:S02]  /*1850*/  FFMA R35, R21, R35, R34 ;  /* 0x0000002315237223 */ /* 0x000fe40000000022 */
[----:B--2---:R-:W-:Y:S02]  /*1860*/  FFMA R67, R38, R9, R67 ;  /* 0x0000000926437223 */ /* 0x004fe40000000043 */
[----:B------:R-:W-:-:S02]  /*1870*/  FFMA R9, R9, R39, R44 ;  /* 0x0000002709097223 */ /* 0x000fc4000000002c */
[----:B---3--:R-:W-:Y:S02]  /*1880*/  FFMA R8, R36, R4, R45 ;  /* 0x0000000424087223 */ /* 0x008fe4000000002d */
[----:B------:R-:W-:Y:S02]  /*1890*/  FFMA R4, R4, R37, R35 ;  /* 0x0000002504047223 */ /* 0x000fe40000000023 */
[----:B------:R-:W-:Y:S02]  /*18a0*/  FFMA R45, R40, R10, R67 ;  /* 0x0000000a282d7223 */ /* 0x000fe40000000043 */
[----:B------:R-:W-:Y:S02]  /*18b0*/  FFMA R10, R10, R41, R9 ;  /* 0x000000290a0a7223 */ /* 0x000fe40000000009 */
[-C--:B------:R-:W-:Y:S02]  /*18c0*/  FFMA R9, R38, R5.reuse, R8 ;  /* 0x0000000526097223 */ /* 0x080fe40000000008 */
[----:B------:R-:W-:-:S02]  /*18d0*/  FFMA R5, R39, R5, R4 ;  /* 0x0000000527057223 */ /* 0x000fc40000000004 */
[----:B----4-:R-:W-:Y:S02]  /*18e0*/  FFMA R4, R36, R16, R29 ;  /* 0x0000001024047223 */ /* 0x010fe4000000001d */
[-C--:B------:R-:W-:Y:S02]  /*18f0*/  FFMA R64, R40, R6.reuse, R9 ;  /* 0x0000000628407223 */ /* 0x080fe40000000009 */
[----:B------:R-:W-:Y:S01]  /*1900*/  FFMA R6, R41, R6, R5 ;  /* 0x0000000629067223 */ /* 0x000fe20000000005 */
[----:B------:R-:W-:Y:S01]  /*1910*/  LDS.64 R8, [R58.X8+0x700] ;  /* 0x000700003a087984 */ /* 0x000fe20000008a00 */
[C---:B------:R-:W-:Y:S02]  /*1920*/  FFMA R31, R21.reuse, R31, R30 ;  /* 0x0000001f151f7223 */ /* 0x040fe4000000001e */
[----:B------:R-:W-:Y:S02]  /*1930*/  FFMA R5, R38, R17, R4 ;  /* 0x0000001126057223 */ /* 0x000fe40000000004 */
[----:B------:R-:W-:-:S02]  /*1940*/  FFMA R47, R21, R47, R22 ;  /* 0x0000002f152f7223 */ /* 0x000fc40000000016 */
[----:B0-----:R-:W-:Y:S02]  /*1950*/  FFMA R33, R36, R24, R33 ;  /* 0x0000001824217223 */ /* 0x001fe40000000021 */
[----:B------:R-:W-:Y:S02]  /*1960*/  FFMA R32, R24, R37, R32 ;  /* 0x0000002518207223 */ /* 0x000fe40000000020 */
[----:B------:R-:W-:Y:S02]  /*1970*/  FFMA R21, R38, R13, R20 ;  /* 0x0000000d26157223 */ /* 0x000fe40000000014 */
[----:B------:R-:W-:Y:S02]  /*1980*/  FFMA R24, R40, R18, R5 ;  /* 0x0000001228187223 */ /* 0x000fe40000000005 */
[----:B------:R-:W-:Y:S02]  /*1990*/  FFMA R16, R16, R37, R31 ;  /* 0x0000002510107223 */ /* 0x000fe4000000001f */
[-C--:B------:R-:W-:Y:S01]  /*19a0*/  FFMA R5, R38, R25.reuse, R33 ;  /* 0x0000001926057223 */ /* 0x080fe20000000021 */
[----:B------:R-:W0:Y:S01]  /*19b0*/  LDS.128 R28, [R62+0x10b0] ;  /* 0x0010b0003e1c7984 */ /* 0x000e220000000c00 */
[----:B------:R-:W-:-:S03]  /*19c0*/  FFMA R4, R39, R25, R32 ;  /* 0x0000001927047223 */ /* 0x000fc60000000020 */
[----:B------:R-:W1:Y:S01]  /*19d0*/  LDS.128 R32, [R62+0x11b0] ;  /* 0x0011b0003e207984 */ /* 0x000e620000000c00 */
[----:B------:R-:W-:-:S03]  /*19e0*/  FFMA R44, R40, R14, R21 ;  /* 0x0000000e282c7223 */ /* 0x000fc60000000015 */
[----:B------:R-:W2:Y:S01]  /*19f0*/  LDS.128 R20, [R62+0x1130] ;  /* 0x001130003e147984 */ /* 0x000ea20000000c00 */
[----:B------:R-:W-:-:S04]  /*1a00*/  FFMA R16, R39, R17, R16 ;  /* 0x0000001127107223 */ /* 0x000fc80000000010 */
[C---:B------:R-:W-:Y:S02]  /*1a10*/  FFMA R18, R41.reuse, R18, R16 ;  /* 0x0000001229127223 */ /* 0x040fe40000000010 */
[----:B------:R-:W3:Y:S01]  /*1a20*/  LDS.64 R16, [R58.X8+0x690] ;  /* 0x000690003a107984 */ /* 0x000ee20000008a00 */
[-C--:B------:R-:W-:Y:S02]  /*1a30*/  FFMA R25, R40, R26.reuse, R5 ;  /* 0x0000001a28197223 */ /* 0x080fe40000000005 */
[----:B------:R-:W-:Y:S02]  /*1a40*/  FFMA R26, R41, R26, R4 ;  /* 0x0000001a291a7223 */ /* 0x000fe40000000004 */
[----:B------:R-:W-:Y:S01]  /*1a50*/  FFMA R12, R13, R39, R12 ;  /* 0x000000270d0c7223 */ /* 0x000fe2000000000c */
[----:B------:R-:W-:Y:S03]  /*1a60*/  LDS.64 R4, [R58.X8+0x7e0] ;  /* 0x0007e0003a047984 */ /* 0x000fe60000008a00 */
[----:B------:R-:W-:-:S02]  /*1a70*/  FFMA R14, R14, R41, R12 ;  /* 0x000000290e0e7223 */ /* 0x000fc4000000000c */
[----:B------:R-:W-:Y:S01]  /*1a80*/  LDS.64 R12, [R58.X8+0x770] ;  /* 0x000770003a0c7984 */ /* 0x000fe20000008a00 */
[----:B0-----:R-:W-:Y:S02]  /*1a90*/  FFMA R63, R36, R28, R63 ;  /* 0x0000001c243f7223 */ /* 0x001fe4000000003f */
[-C--:B------:R-:W-:Y:S02]  /*1aa0*/  FFMA R42, R28, R37.reuse, R42 ;  /* 0x000000251c2a7223 */ /* 0x080fe4000000002a */
[----:B-1----:R-:W-:Y:S02]  /*1ab0*/  FFMA R43, R36, R32, R43 ;  /* 0x00000020242b7223 */ /* 0x002fe4000000002b */
[----:B------:R-:W-:Y:S02]  /*1ac0*/  FFMA R32, R32, R37, R47 ;  /* 0x0000002520207223 */ /* 0x000fe4000000002f */
[----:B--2---:R-:W-:Y:S02]  /*1ad0*/  FFMA R65, R36, R20, R65 ;  /* 0x0000001424417223 */ /* 0x004fe40000000041 */
[----:B------:R-:W-:-:S02]  /*1ae0*/  FFMA R63, R38, R29, R63 ;  /* 0x0000001d263f7223 */ /* 0x000fc4000000003f */
[C---:B------:R-:W-:Y:S02]  /*1af0*/  FFMA R42, R39.reuse, R29, R42 ;  /* 0x0000001d272a7223 */ /* 0x040fe4000000002a */
[----:B------:R-:W-:Y:S02]  /*1b00*/  FFMA R46, R20, R37, R46 ;  /* 0x00000025142e7223 */ /* 0x000fe4000000002e */
[CC--:B------:R-:W-:Y:S02]  /*1b10*/  FFMA R29, R38.reuse, R33.reuse, R43 ;  /* 0x00000021261d7223 */ /* 0x0c0fe4000000002b */
[----:B------:R-:W-:Y:S02]  /*1b20*/  FFMA R28, R39, R33, R32 ;  /* 0x00000021271c7223 */ /* 0x000fe40000000020 */
[----:B------:R-:W-:Y:S02]  /*1b30*/  FFMA R65, R38, R21, R65 ;  /* 0x0000001526417223 */ /* 0x000fe40000000041 */
[----:B------:R-:W-:-:S02]  /*1b40*/  FFMA R20, R40, R30, R63 ;  /* 0x0000001e28147223 */ /* 0x000fc4000000003f */
[----:B------:R-:W-:Y:S02]  /*1b50*/  FFMA R46, R39, R21, R46 ;  /* 0x00000015272e7223 */ /* 0x000fe4000000002e */
[C---:B------:R-:W-:Y:S01]  /*1b60*/  FFMA R30, R41.reuse, R30, R42 ;  /* 0x0000001e291e7223 */ /* 0x040fe2000000002a */
[----:B------:R-:W0:Y:S01]  /*1b70*/  LDS.128 R36, [R62+0xe40] ;  /* 0x000e40003e247984 */ /* 0x000e220000000c00 */
[CC--:B------:R-:W-:Y:S02]  /*1b80*/  FFMA R29, R40.reuse, R34.reuse, R29 ;  /* 0x00000022281d7223 */ /* 0x0c0fe4000000001d */
[C---:B------:R-:W-:Y:S02]  /*1b90*/  FFMA R28, R41.reuse, R34, R28 ;  /* 0x00000022291c7223 */ /* 0x040fe4000000001c */
[-C--:B------:R-:W-:Y:S02]  /*1ba0*/  FFMA R21, R40, R22.reuse, R65 ;  /* 0x0000001628157223 */ /* 0x080fe40000000041 */
[----:B------:R-:W-:-:S02]  /*1bb0*/  FFMA R22, R41, R22, R46 ;  /* 0x0000001629167223 */ /* 0x000fc4000000002e */
[C---:B---3--:R-:W-:Y:S01]  /*1bc0*/  FFMA R65, R16.reuse, R15, R44 ;  /* 0x0000000f10417223 */ /* 0x048fe2000000002c */
[----:B------:R-:W1:Y:S01]  /*1bd0*/  LDS.128 R40, [R62+0xec0] ;  /* 0x000ec0003e287984 */ /* 0x000e620000000c00 */
[C---:B------:R-:W-:Y:S02]  /*1be0*/  FFMA R63, R16.reuse, R11, R45 ;  /* 0x0000000b103f7223 */ /* 0x040fe4000000002d */
[----:B------:R-:W-:Y:S02]  /*1bf0*/  FFMA R46, R11, R17, R10 ;  /* 0x000000110b2e7223 */ /* 0x000fe4000000000a */
[CC--:B------:R-:W-:Y:S02]  /*1c00*/  FFMA R47, R16.reuse, R31.reuse, R20 ;  /* 0x0000001f102f7223 */ /* 0x0c0fe40000000014 */
[----:B------:R-:W-:Y:S02]  /*1c10*/  FFMA R44, R17, R31, R30 ;  /* 0x0000001f112c7223 */ /* 0x000fe4000000001e */
[----:B------:R-:W-:-:S02]  /*1c20*/  FFMA R11, R16, R35, R29 ;  /* 0x00000023100b7223 */ /* 0x000fc4000000001d */
[C---:B------:R-:W-:Y:S02]  /*1c30*/  FFMA R10, R17.reuse, R35, R28 ;  /* 0x00000023110a7223 */ /* 0x040fe4000000001c */
[----:B------:R-:W2:Y:S01]  /*1c40*/  LDS.128 R28, [R62+0xf40] ;  /* 0x000f40003e1c7984 */ /* 0x000ea20000000c00 */
[C---:B------:R-:W-:Y:S02]  /*1c50*/  FFMA R45, R16.reuse, R19, R24 ;  /* 0x00000013102d7223 */ /* 0x040fe40000000018 */
[-C--:B------:R-:W-:Y:S02]  /*1c60*/  FFMA R33, R16, R27.reuse, R25 ;  /* 0x0000001b10217223 */ /* 0x080fe40000000019 */
[----:B------:R-:W-:Y:S02]  /*1c70*/  FFMA R32, R17, R27, R26 ;  /* 0x0000001b11207223 */ /* 0x000fe4000000001a */
[----:B------:R-:W3:Y:S01]  /*1c80*/  LDS.128 R24, [R62+0xfc0] ;  /* 0x000fc0003e187984 */ /* 0x000ee20000000c00 */
[----:B------:R-:W-:-:S02]  /*1c90*/  FFMA R66, R15, R17, R14 ;  /* 0x000000110f427223 */ /* 0x000fc4000000000e */
[CC--:B------:R-:W-:Y:S02]  /*1ca0*/  FFMA R15, R16.reuse, R7.reuse, R64 ;  /* 0x00000007100f7223 */ /* 0x0c0fe40000000040 */
[C---:B------:R-:W-:Y:S02]  /*1cb0*/  FFMA R14, R17.reuse, R7, R6 ;  /* 0x00000007110e7223 */ /* 0x040fe40000000006 */
[C---:B------:R-:W-:Y:S02]  /*1cc0*/  FFMA R34, R17.reuse, R19, R18 ;  /* 0x0000001311227223 */ /* 0x040fe40000000012 */
[-C--:B------:R-:W-:Y:S02]  /*1cd0*/  FFMA R7, R16, R23.reuse, R21 ;  /* 0x0000001710077223 */ /* 0x080fe40000000015 */
[----:B------:R-:W-:Y:S02]  /*1ce0*/  FFMA R6, R17, R23, R22 ;  /* 0x0000001711067223 */ /* 0x000fe40000000016 */
[----:B------:R-:W4:Y:S04]  /*1cf0*/  LDS.128 R16, [R62+0x1040] ;  /* 0x001040003e107984 */ /* 0x000f280000000c00 */
[----:B------:R-:W5:Y:S01]  /*1d00*/  LDS.128 R20, [R62+0x10c0] ;  /* 0x0010c0003e147984 */ /* 0x000f620000000c00 */
[----:B0-----:R-:W-:-:S02]  /*1d10*/  FFMA R65, R36, R8, R65 ;  /* 0x0000000824417223 */ /* 0x001fc40000000041 */
[-C--:B------:R-:W-:Y:S02]  /*1d20*/  FFMA R66, R36, R9.reuse, R66 ;  /* 0x0000000924427223 */ /* 0x080fe40000000042 */
[----:B-1----:R-:W-:Y:S02]  /*1d30*/  FFMA R63, R8, R40, R63 ;  /* 0x00000028083f7223 */ /* 0x002fe4000000003f */
[----:B------:R-:W-:Y:S02]  /*1d40*/  FFMA R46, R40, R9, R46 ;  /* 0x00000009282e7223 */ /* 0x000fe4000000002e */
[----:B------:R-:W-:Y:S02]  /*1d50*/  FFMA R65, R12, R37, R65 ;  /* 0x000000250c417223 */ /* 0x000fe40000000041 */
[----:B------:R-:W-:Y:S02]  /*1d60*/  FFMA R66, R37, R13, R66 ;  /* 0x0000000d25427223 */ /* 0x000fe40000000042 */
[----:B--2---:R-:W-:-:S02]  /*1d70*/  FFMA R15, R8, R28, R15 ;  /* 0x0000001c080f7223 */ /* 0x004fc4000000000f */
[----:B------:R-:W-:Y:S02]  /*1d80*/  FFMA R14, R28, R9, R14 ;  /* 0x000000091c0e7223 */ /* 0x000fe4000000000e */
[----:B------:R-:W-:Y:S02]  /*1d90*/  FFMA R15, R12, R29, R15 ;  /* 0x0000001d0c0f7223 */ /* 0x000fe4000000000f */
[----:B---3--:R-:W-:Y:S02]  /*1da0*/  FFMA R45, R8, R24, R45 ;  /* 0x00000018082d7223 */ /* 0x008fe4000000002d */
[----:B------:R-:W-:Y:S02]  /*1db0*/  FFMA R34, R24, R9, R34 ;  /* 0x0000000918227223 */ /* 0x000fe40000000022 */
[----:B------:R-:W-:Y:S02]  /*1dc0*/  FFMA R14, R13, R29, R14 ;  /* 0x0000001d0d0e7223 */ /* 0x000fe4000000000e */
[----:B------:R-:W-:-:S02]  /*1dd0*/  FFMA R37, R12, R41, R63 ;  /* 0x000000290c257223 */ /* 0x000fc4000000003f */
[----:B------:R-:W-:Y:S02]  /*1de0*/  FFMA R46, R41, R13, R46 ;  /* 0x0000000d292e7223 */ /* 0x000fe4000000002e */
[-C--:B------:R-:W-:Y:S01]  /*1df0*/  FFMA R45, R12, R25.reuse, R45 ;  /* 0x000000190c2d7223 */ /* 0x080fe2000000002d */
[----:B------:R-:W-:Y:S01]  /*1e00*/  LDS.64 R40, [R58.X8+0x9a0] ;  /* 0x0009a0003a287984 */ /* 0x000fe20000008a00 */
[----:B------:R-:W-:Y:S02]  /*1e10*/  FFMA R34, R13, R25, R34 ;  /* 0x000000190d227223 */ /* 0x000fe40000000022 */
[CC--:B------:R-:W-:Y:S02]  /*1e20*/  FFMA R69, R4.reuse, R30.reuse, R15 ;  /* 0x0000001e04457223 */ /* 0x0c0fe4000000000f */
[----:B------:R-:W-:Y:S02]  /*1e30*/  FFMA R30, R5, R30, R14 ;  /* 0x0000001e051e7223 */ /* 0x000fe4000000000e */
[----:B------:R-:W-:-:S02]  /*1e40*/  FFMA R37, R4, R42, R37 ;  /* 0x0000002a04257223 */ /* 0x000fc40000000025 */
[----:B------:R-:W-:Y:S02]  /*1e50*/  FFMA R24, R4, R26, R45 ;  /* 0x0000001a04187223 */ /* 0x000fe4000000002d */
[C---:B----4-:R-:W-:Y:S02]  /*1e60*/  FFMA R14, R8.reuse, R16, R33 ;  /* 0x00000010080e7223 */ /* 0x050fe40000000021 */
[----:B-----5:R-:W-:Y:S02]  /*1e70*/  FFMA R15, R8, R20, R47 ;  /* 0x00000014080f7223 */ /* 0x020fe4000000002f */
[----:B------:R-:W-:Y:S02]  /*1e80*/  FFMA R42, R42, R5, R46 ;  /* 0x000000052a2a7223 */ /* 0x000fe4000000002e */
[----:B------:R-:W-:Y:S02]  /*1e90*/  FFMA R26, R5, R26, R34 ;  /* 0x0000001a051a7223 */ /* 0x000fe40000000022 */
[----:B------:R-:W-:-:S02]  /*1ea0*/  FFMA R16, R16, R9, R32 ;  /* 0x0000000910107223 */ /* 0x000fc40000000020 */
[----:B------:R-:W-:Y:S01]  /*1eb0*/  FFMA R20, R20, R9, R44 ;  /* 0x0000000914147223 */ /* 0x000fe2000000002c */
[----:B------:R-:W0:Y:S04]  /*1ec0*/  LDS.128 R32, [R62+0x11c0] ;  /* 0x0011c0003e207984 */ /* 0x000e280000000c00 */
[----:B------:R-:W1:Y:S01]  /*1ed0*/  LDS.128 R44, [R62+0x1140] ;  /* 0x001140003e2c7984 */ /* 0x000e620000000c00 */
[C---:B------:R-:W-:Y:S02]  /*1ee0*/  FFMA R25, R12.reuse, R17, R14 ;  /* 0x000000110c197223 */ /* 0x040fe4000000000e */
[-C--:B------:R-:W-:Y:S02]  /*1ef0*/  FFMA R15, R12, R21.reuse, R15 ;  /* 0x000000150c0f7223 */ /* 0x080fe4000000000f */
[----:B------:R-:W-:-:S02]  /*1f00*/  FFMA R14, R13, R21, R20 ;  /* 0x000000150d0e7223 */ /* 0x000fc40000000014 */
[----:B------:R-:W2:Y:S01]  /*1f10*/  LDS.64 R20, [R58.X8+0x850] ;  /* 0x000850003a147984 */ /* 0x000ea20000008a00 */
[----:B------:R-:W-:Y:S02]  /*1f20*/  FFMA R16, R13, R17, R16 ;  /* 0x000000110d107223 */ /* 0x000fe40000000010 */
[----:B------:R-:W-:Y:S02]  /*1f30*/  FFMA R36, R4, R38, R65 ;  /* 0x0000002604247223 */ /* 0x000fe40000000041 */
[----:B------:R-:W-:Y:S02]  /*1f40*/  FFMA R38, R38, R5, R66 ;  /* 0x0000000526267223 */ /* 0x000fe40000000042 */
[CC--:B------:R-:W-:Y:S02]  /*1f50*/  FFMA R25, R4.reuse, R18.reuse, R25 ;  /* 0x0000001204197223 */ /* 0x0c0fe40000000019 */
[----:B------:R-:W-:Y:S02]  /*1f60*/  FFMA R18, R5, R18, R16 ;  /* 0x0000001205127223 */ /* 0x000fe40000000010 */
[----:B------:R-:W-:-:S02]  /*1f70*/  FFMA R65, R4, R22, R15 ;  /* 0x0000001604417223 */ /* 0x000fc4000000000f */
[----:B------:R-:W-:Y:S02]  /*1f80*/  FFMA R16, R5, R22, R14 ;  /* 0x0000001605107223 */ /* 0x000fe4000000000e */
[----:B0-----:R-:W-:Y:S02]  /*1f90*/  FFMA R11, R8, R32, R11 ;  /* 0x00000020080b7223 */ /* 0x001fe4000000000b */
[-C--:B------:R-:W-:Y:S02]  /*1fa0*/  FFMA R10, R32, R9.reuse, R10 ;  /* 0x00000009200a7223 */ /* 0x080fe4000000000a */
[----:B-1----:R-:W-:Y:S02]  /*1fb0*/  FFMA R7, R8, R44, R7 ;  /* 0x0000002c08077223 */ /* 0x002fe40000000007 */
[----:B------:R-:W-:Y:S02]  /*1fc0*/  FFMA R6, R44, R9, R6 ;  /* 0x000000092c067223 */ /* 0x000fe40000000006 */
[----:B------:R-:W-:-:S02]  /*1fd0*/  FFMA R17, R12, R33, R11 ;  /* 0x000000210c117223 */ /* 0x000fc4000000000b */
[-C--:B------:R-:W-:Y:S02]  /*1fe0*/  FFMA R63, R12, R45.reuse, R7 ;  /* 0x0000002d0c3f7223 */ /* 0x080fe40000000007 */
[C---:B------:R-:W-:Y:S02]  /*1ff0*/  FFMA R66, R13.reuse, R45, R6 ;  /* 0x0000002d0d427223 */ /* 0x040fe40000000006 */
[----:B------:R-:W-:Y:S01]  /*2000*/  FFMA R33, R13, R33, R10 ;  /* 0x000000210d217223 */ /* 0x000fe2000000000a */
[----:B------:R-:W-:Y:S04]  /*2010*/  LDS.64 R6, [R58.X8+0x8c0] ;  /* 0x0008c0003a067984 */ /* 0x000fe80000008a00 */
[----:B------:R-:W0:Y:S04]  /*2020*/  LDS.128 R8, [R62+0xe50] ;  /* 0x000e50003e087984 */ /* 0x000e280000000c00 */
[----:B------:R-:W1:Y:S01]  /*2030*/  LDS.128 R12, [R62+0xed0] ;  /* 0x000ed0003e0c7984 */ /* 0x000e620000000c00 */
[----:B------:R-:W-:-:S02]  /*2040*/  FFMA R28, R4, R34, R17 ;  /* 0x00000022041c7223 */ /* 0x000fc40000000011 */
[----:B------:R-:W-:Y:S02]  /*2050*/  FFMA R34, R5, R34, R33 ;  /* 0x0000002205227223 */ /* 0x000fe40000000021 */
[C---:B--2---:R-:W-:Y:S02]  /*2060*/  FFMA R33, R20.reuse, R27, R24 ;  /* 0x0000001b14217223 */ /* 0x044fe40000000018 */
[C---:B------:R-:W-:Y:S02]  /*2070*/  FFMA R37, R20.reuse, R43, R37 ;  /* 0x0000002b14257223 */ /* 0x040fe40000000025 */
[----:B------:R-:W-:Y:S02]  /*2080*/  FFMA R32, R43, R21, R42 ;  /* 0x000000152b207223 */ /* 0x000fe4000000002a */
[-C--:B------:R-:W-:Y:S02]  /*2090*/  FFMA R25, R20, R19.reuse, R25 ;  /* 0x0000001314197223 */ /* 0x080fe40000000019 */
[----:B------:R-:W-:-:S02]  /*20a0*/  FFMA R24, R21, R19, R18 ;  /* 0x0000001315187223 */ /* 0x000fc40000000012 */
[----:B------:R-:W-:Y:S02]  /*20b0*/  FFMA R67, R21, R23, R16 ;  /* 0x0000001715437223 */ /* 0x000fe40000000010 */
[----:B------:R-:W-:Y:S01]  /*20c0*/  FFMA R63, R4, R46, R63 ;  /* 0x0000002e043f7223 */ /* 0x000fe2000000003f */
[----:B------:R-:W2:Y:S01]  /*20d0*/  LDS.128 R16, [R62+0xf50] ;  /* 0x000f50003e107984 */ /* 0x000ea20000000c00 */
[C---:B------:R-:W-:Y:S02]  /*20e0*/  FFMA R45, R20.reuse, R39, R36 ;  /* 0x00000027142d7223 */ /* 0x040fe40000000024 */
[----:B------:R-:W-:Y:S02]  /*20f0*/  FFMA R38, R39, R21, R38 ;  /* 0x0000001527267223 */ /* 0x000fe40000000026 */
[-C--:B------:R-:W-:Y:S02]  /*2100*/  FFMA R69, R20, R31.reuse, R69 ;  /* 0x0000001f14457223 */ /* 0x080fe40000000045 */
[----:B------:R-:W-:-:S02]  /*2110*/  FFMA R22, R21, R31, R30 ;  /* 0x0000001f15167223 */ /* 0x000fc4000000001e */
[C---:B------:R-:W-:Y:S02]  /*2120*/  FFMA R43, R20.reuse, R35, R28 ;  /* 0x00000023142b7223 */ /* 0x040fe4000000001c */
[----:B------:R-:W3:Y:S01]  /*2130*/  LDS.128 R28, [R62+0xfd0] ;  /* 0x000fd0003e1c7984 */ /* 0x000ee20000000c00 */
[----:B------:R-:W-:Y:S02]  /*2140*/  FFMA R66, R5, R46, R66 ;  /* 0x0000002e05427223 */ /* 0x000fe40000000042 */
[C---:B------:R-:W-:Y:S01]  /*2150*/  FFMA R65, R20.reuse, R23, R65 ;  /* 0x0000001714417223 */ /* 0x040fe20000000041 */
[----:B------:R-:W4:Y:S01]  /*2160*/  LDS.64 R4, [R58.X8+0x930] ;  /* 0x000930003a047984 */ /* 0x000f220000008a00 */
[----:B------:R-:W-:Y:S02]  /*2170*/  FFMA R63, R20, R47, R63 ;  /* 0x0000002f143f7223 */ /* 0x000fe4000000003f */
[C---:B0-----:R-:W-:Y:S02]  /*2180*/  FFMA R45, R8.reuse, R6, R45 ;  /* 0x00000006082d7223 */ /* 0x041fe4000000002d */
[----:B------:R-:W-:-:S02]  /*2190*/  FFMA R8, R8, R7, R38 ;  /* 0x0000000708087223 */ /* 0x000fc40000000026 */
[----:B-1----:R-:W-:Y:S02]  /*21a0*/  FFMA R20, R6, R12, R37 ;  /* 0x0000000c06147223 */ /* 0x002fe40000000025 */
[----:B------:R-:W0:Y:S01]  /*21b0*/  LDS.128 R36, [R62+0x1050] ;  /* 0x001050003e247984 */ /* 0x000e220000000c00 */
[C---:B------:R-:W-:Y:S02]  /*21c0*/  FFMA R27, R21.reuse, R27, R26 ;  /* 0x0000001b151b7223 */ /* 0x040fe4000000001a */
[----:B------:R-:W-:Y:S02]  /*21d0*/  FFMA R32, R12, R7, R32 ;  /* 0x000000070c207223 */ /* 0x000fe40000000020 */
[C---:B------:R-:W-:Y:S02]  /*21e0*/  FFMA R66, R21.reuse, R47, R66 ;  /* 0x0000002f15427223 */ /* 0x040fe40000000042 */
[----:B------:R-:W-:Y:S02]  /*21f0*/  FFMA R42, R21, R35, R34 ;  /* 0x00000023152a7223 */ /* 0x000fe40000000022 */
[----:B--2---:R-:W-:-:S02]  /*2200*/  FFMA R69, R6, R16, R69 ;  /* 0x0000001006457223 */ /* 0x004fc40000000045 */
[-C--:B------:R-:W-:Y:S02]  /*2210*/  FFMA R16, R16, R7.reuse, R22 ;  /* 0x0000000710107223 */ /* 0x080fe40000000016 */
[----:B---3--:R-:W-:Y:S02]  /*2220*/  FFMA R33, R6, R28, R33 ;  /* 0x0000001c06217223 */ /* 0x008fe40000000021 */
[----:B------:R-:W-:Y:S02]  /*2230*/  FFMA R28, R28, R7, R27 ;  /* 0x000000071c1c7223 */ /* 0x000fe4000000001b */
[C---:B----4-:R-:W-:Y:S02]  /*2240*/  FFMA R45, R4.reuse, R9, R45 ;  /* 0x00000009042d7223 */ /* 0x050fe4000000002d */
[----:B------:R-:W-:Y:S02]  /*2250*/  FFMA R8, R9, R5, R8 ;  /* 0x0000000509087223 */ /* 0x000fe40000000008 */
[----:B------:R-:W-:-:S02]  /*2260*/  FFMA R9, R4, R13, R20 ;  /* 0x0000000d04097223 */ /* 0x000fc40000000014 */
[----:B------:R-:W-:Y:S01]  /*2270*/  FFMA R32, R13, R5, R32 ;  /* 0x000000050d207223 */ /* 0x000fe20000000020 */
[----:B------:R-:W1:Y:S01]  /*2280*/  LDS.128 R20, [R62+0x10d0] ;  /* 0x0010d0003e147984 */ /* 0x000e620000000c00 */
[CC--:B------:R-:W-:Y:S02]  /*2290*/  FFMA R69, R4.reuse, R17.reuse, R69 ;  /* 0x0000001104457223 */ /* 0x0c0fe40000000045 */
[C---:B------:R-:W-:Y:S02]  /*22a0*/  FFMA R16, R5.reuse, R17, R16 ;  /* 0x0000001105107223 */ /* 0x040fe40000000010 */
[-C--:B------:R-:W-:Y:S02]  /*22b0*/  FFMA R33, R4, R29.reuse, R33 ;  /* 0x0000001d04217223 */ /* 0x080fe40000000021 */
[----:B------:R-:W-:Y:S02]  /*22c0*/  FFMA R28, R5, R29, R28 ;  /* 0x0000001d051c7223 */ /* 0x000fe4000000001c */
[----:B0-----:R-:W-:-:S02]  /*22d0*/  FFMA R25, R6, R36, R25 ;  /* 0x0000002406197223 */ /* 0x001fc40000000019 */
[----:B------:R-:W-:Y:S02]  /*22e0*/  FFMA R24, R36, R7, R24 ;  /* 0x0000000724187223 */ /* 0x000fe40000000018 */
[C---:B------:R-:W-:Y:S02]  /*22f0*/  FFMA R44, R40.reuse, R10, R45 ;  /* 0x0000000a282c7223 */ /* 0x040fe4000000002d */
[C---:B------:R-:W-:Y:S02]  /*2300*/  FFMA R45, R40.reuse, R14, R9 ;  /* 0x0000000e282d7223 */ /* 0x040fe40000000009 */
[-C--:B------:R-:W-:Y:S02]  /*2310*/  FFMA R64, R40, R18.reuse, R69 ;  /* 0x0000001228407223 */ /* 0x080fe40000000045 */
[----:B------:R-:W-:Y:S02]  /*2320*/  FFMA R46, R41, R18, R16 ;  /* 0x00000012292e7223 */ /* 0x000fe40000000010 */
[----:B------:R-:W-:Y:S01]  /*2330*/  FFMA R14, R14, R41, R32 ;  /* 0x000000290e0e7223 */ /* 0x000fe20000000020 */
[----:B------:R-:W-:Y:S01]  /*2340*/  LDS.64 R16, [R58.X8+0xaf0] ;  /* 0x000af0003a107984 */ /* 0x000fe20000008a00 */
[----:B------:R-:W-:-:S02]  /*2350*/  FFMA R47, R40, R30, R33 ;  /* 0x0000001e282f7223 */ /* 0x000fc40000000021 */
[----:B------:R-:W-:Y:S01]  /*2360*/  FFMA R18, R41, R30, R28 ;  /* 0x0000001e29127223 */ /* 0x000fe2000000001c */
[----:B------:R-:W0:Y:S01]  /*2370*/  LDS.128 R32, [R62+0x1150] ;  /* 0x001150003e207984 */ /* 0x000e220000000c00 */
[-C--:B------:R-:W-:Y:S02]  /*2380*/  FFMA R29, R4, R37.reuse, R25 ;  /* 0x00000025041d7223 */ /* 0x080fe40000000019 */
[----:B------:R-:W-:Y:S02]  /*2390*/  FFMA R28, R5, R37, R24 ;  /* 0x00000025051c7223 */ /* 0x000fe40000000018 */
[----:B------:R-:W2:Y:S01]  /*23a0*/  LDS.128 R24, [R62+0x11d0] ;  /* 0x0011d0003e187984 */ /* 0x000ea20000000c00 */
[----:B------:R-:W-:-:S03]  /*23b0*/  FFMA R10, R10, R41, R8 ;  /* 0x000000290a0a7223 */ /* 0x000fc60000000008 */
[----:B------:R-:W3:Y:S01]  /*23c0*/  LDS.64 R8, [R58.X8+0xa10] ;  /* 0x000a10003a087984 */ /* 0x000ee20000008a00 */
[----:B------:R-:W-:Y:S02]  /*23d0*/  FFMA R29, R40, R38, R29 ;  /* 0x00000026281d7223 */ /* 0x000fe4000000001d */
[----:B-1----:R-:W-:Y:S02]  /*23e0*/  FFMA R65, R6, R20, R65 ;  /* 0x0000001406417223 */ /* 0x002fe40000000041 */
[----:B------:R-:W-:Y:S02]  /*23f0*/  FFMA R20, R20, R7, R67 ;  /* 0x0000000714147223 */ /* 0x000fe40000000043 */
[----:B------:R-:W-:Y:S02]  /*2400*/  FFMA R28, R41, R38, R28 ;  /* 0x00000026291c7223 */ /* 0x000fe4000000001c */
[-C--:B------:R-:W-:Y:S02]  /*2410*/  FFMA R65, R4, R21.reuse, R65 ;  /* 0x0000001504417223 */ /* 0x080fe40000000041 */
[----:B------:R-:W-:-:S02]  /*2420*/  FFMA R20, R5, R21, R20 ;  /* 0x0000001505147223 */ /* 0x000fc40000000014 */
[----:B0-----:R-:W-:Y:S02]  /*2430*/  FFMA R12, R6, R32, R63 ;  /* 0x00000020060c7223 */ /* 0x001fe4000000003f */
[-C--:B------:R-:W-:Y:S02]  /*2440*/  FFMA R66, R32, R7.reuse, R66 ;  /* 0x0000000720427223 */ /* 0x080fe40000000042 */
[----:B--2---:R-:W-:Y:S02]  /*2450*/  FFMA R43, R6, R24, R43 ;  /* 0x00000018062b7223 */ /* 0x004fe4000000002b */
[----:B------:R-:W-:Y:S02]  /*2460*/  FFMA R42, R24, R7, R42 ;  /* 0x00000007182a7223 */ /* 0x000fe4000000002a */
[-C--:B------:R-:W-:Y:S02]  /*2470*/  FFMA R13, R4, R33.reuse, R12 ;  /* 0x00000021040d7223 */ /* 0x080fe4000000000c */
[----:B------:R-:W-:-:S02]  /*2480*/  FFMA R38, R5, R33, R66 ;  /* 0x0000002105267223 */ /* 0x000fc40000000042 */
[-C--:B------:R-:W-:Y:S02]  /*2490*/  FFMA R33, R4, R25.reuse, R43 ;  /* 0x0000001904217223 */ /* 0x080fe4000000002b */
[----:B------:R-:W-:Y:S02]  /*24a0*/  FFMA R32, R5, R25, R42 ;  /* 0x0000001905207223 */ /* 0x000fe4000000002a */
[CC--:B------:R-:W-:Y:S01]  /*24b0*/  FFMA R63, R40.reuse, R22.reuse, R65 ;  /* 0x00000016283f7223 */ /* 0x0c0fe20000000041 */
[----:B------:R-:W-:Y:S01]  /*24c0*/  LDS.128 R4, [R62+0xe60] ;  /* 0x000e60003e047984 */ /* 0x000fe20000000c00 */
[C---:B------:R-:W-:Y:S02]  /*24d0*/  FFMA R22, R41.reuse, R22, R20 ;  /* 0x0000001629167223 */ /* 0x040fe40000000014 */
[CC--:B------:R-:W-:Y:S02]  /*24e0*/  FFMA R20, R40.reuse, R34.reuse, R13 ;  /* 0x0000002228147223 */ /* 0x0c0fe4000000000d */
[----:B------:R-:W-:Y:S01]  /*24f0*/  FFMA R38, R41, R34, R38 ;  /* 0x0000002229267223 */ /* 0x000fe20000000026 */
[----:B------:R-:W0:Y:S01]  /*2500*/  LDS.64 R12, [R58.X8+0xa80] ;  /* 0x000a80003a0c7984 */ /* 0x000e220000008a00 */
[----:B------:R-:W-:-:S02]  /*2510*/  FFMA R33, R40, R26, R33 ;  /* 0x0000001a28217223 */ /* 0x000fc40000000021 */
[----:B------:R-:W-:Y:S02]  /*2520*/  FFMA R32, R41, R26, R32 ;  /* 0x0000001a29207223 */ /* 0x000fe40000000020 */
[----:B------:R-:W1:Y:S01]  /*2530*/  LDS.128 R40, [R62+0xee0] ;  /* 0x000ee0003e287984 */ /* 0x000e620000000c00 */
[C---:B---3--:R-:W-:Y:S02]  /*2540*/  FFMA R37, R8.reuse, R15, R45 ;  /* 0x0000000f08257223 */ /* 0x048fe4000000002d */
[----:B------:R-:W-:Y:S02]  /*2550*/  FFMA R26, R15, R9, R14 ;  /* 0x000000090f1a7223 */ /* 0x000fe4000000000e */
[CC--:B------:R-:W-:Y:S01]  /*2560*/  FFMA R29, R8.reuse, R39.reuse, R29 ;  /* 0x00000027081d7223 */ /* 0x0c0fe2000000001d */
[----:B------:R-:W2:Y:S01]  /*2570*/  LDS.64 R14, [R58.X8+0xb60] ;  /* 0x000b60003a0e7984 */ /* 0x000ea20000008a00 */
[----:B------:R-:W-:Y:S02]  /*2580*/  FFMA R28, R9, R39, R28 ;  /* 0x00000027091c7223 */ /* 0x000fe4000000001c */
[----:B------:R-:W-:-:S02]  /*2590*/  FFMA R63, R8, R23, R63 ;  /* 0x00000017083f7223 */ /* 0x000fc4000000003f */
[C---:B------:R-:W-:Y:S02]  /*25a0*/  FFMA R34, R9.reuse, R23, R22 ;  /* 0x0000001709227223 */ /* 0x040fe40000000016 */
[C---:B------:R-:W-:Y:S02]  /*25b0*/  FFMA R39, R8.reuse, R35, R20 ;  /* 0x0000002308277223 */ /* 0x040fe40000000014 */
[----:B------:R-:W3:Y:S01]  /*25c0*/  LDS.128 R20, [R62+0xf60] ;  /* 0x000f60003e147984 */ /* 0x000ee20000000c00 */
[C---:B------:R-:W-:Y:S02]  /*25d0*/  FFMA R47, R8.reuse, R31, R47 ;  /* 0x0000001f082f7223 */ /* 0x040fe4000000002f */
[-C--:B------:R-:W-:Y:S02]  /*25e0*/  FFMA R45, R8, R19.reuse, R64 ;  /* 0x00000013082d7223 */ /* 0x080fe40000000040 */
[C---:B------:R-:W-:Y:S02]  /*25f0*/  FFMA R30, R9.reuse, R19, R46 ;  /* 0x00000013091e7223 */ /* 0x040fe4000000002e */
[----:B------:R-:W-:-:S02]  /*2600*/  FFMA R31, R9, R31, R18 ;  /* 0x0000001f091f7223 */ /* 0x000fc40000000012 */
[C---:B------:R-:W-:Y:S01]  /*2610*/  FFMA R25, R8.reuse, R11, R44 ;  /* 0x0000000b08197223 */ /* 0x040fe2000000002c */
[----:B------:R-:W4:Y:S01]  /*2620*/  LDS.64 R18, [R58.X8+0xbd0] ;  /* 0x000bd0003a127984 */ /* 0x000f220000008a00 */
[----:B------:R-:W-:Y:S02]  /*2630*/  FFMA R24, R11, R9, R10 ;  /* 0x000000090b187223 */ /* 0x000fe4000000000a */
[----:B------:R-:W-:Y:S02]  /*2640*/  FFMA R33, R8, R27, R33 ;  /* 0x0000001b08217223 */ /* 0x000fe40000000021 */
[C---:B------:R-:W-:Y:S02]  /*2650*/  FFMA R38, R9.reuse, R35, R38 ;  /* 0x0000002309267223 */ /* 0x040fe40000000026 */
[----:B------:R-:W-:Y:S02]  /*2660*/  FFMA R32, R9, R27, R32 ;  /* 0x0000001b09207223 */ /* 0x000fe40000000020 */
[----:B------:R-:W5:Y:S01]  /*2670*/  LDS.128 R8, [R62+0xfe0] ;  /* 0x000fe0003e087984 */ /* 0x000f620000000c00 */
[----:B0-----:R-:W-:-:S02]  /*2680*/  FFMA R25, R4, R12, R25 ;  /* 0x0000000c04197223 */ /* 0x001fc40000000019 */
[-C--:B------:R-:W-:Y:S02]  /*2690*/  FFMA R24, R4, R13.reuse, R24 ;  /* 0x0000000d04187223 */ /* 0x080fe40000000018 */
[----:B-1----:R-:W-:Y:S02]  /*26a0*/  FFMA R37, R12, R40, R37 ;  /* 0x000000280c257223 */ /* 0x002fe40000000025 */
[----:B------:R-:W-:Y:S02]  /*26b0*/  FFMA R26, R40, R13, R26 ;  /* 0x0000000d281a7223 */ /* 0x000fe4000000001a */
[C---:B------:R-:W-:Y:S02]  /*26c0*/  FFMA R35, R16.reuse, R5, R25 ;  /* 0x0000000510237223 */ /* 0x040fe40000000019 */
[----:B------:R-:W-:Y:S02]  /*26d0*/  FFMA R37, R16, R41, R37 ;  /* 0x0000002910257223 */ /* 0x000fe40000000025 */
[----:B------:R-:W-:-:S02]  /*26e0*/  FFMA R5, R5, R17, R24 ;  /* 0x0000001105057223 */ /* 0x000fc40000000018 */
[----:B------:R-:W-:Y:S02]  /*26f0*/  FFMA R41, R41, R17, R26 ;  /* 0x0000001129297223 */ /* 0x000fe4000000001a */
[----:B------:R-:W0:Y:S01]  /*2700*/  LDS.128 R24, [R62+0x1060] ;  /* 0x001060003e187984 */ /* 0x000e220000000c00 */
[----:B--2---:R-:W-:Y:S02]  /*2710*/  FFMA R36, R6, R15, R5 ;  /* 0x0000000f06247223 */ /* 0x004fe40000000005 */
[C---:B------:R-:W-:Y:S02]  /*2720*/  FFMA R35, R14.reuse, R6, R35 ;  /* 0x000000060e237223 */ /* 0x040fe40000000023 */
[----:B------:R-:W-:Y:S02]  /*2730*/  FFMA R4, R14, R42, R37 ;  /* 0x0000002a0e047223 */ /* 0x000fe40000000025 */
[----:B---3--:R-:W-:Y:S02]  /*2740*/  FFMA R5, R12, R20, R45 ;  /* 0x000000140c057223 */ /* 0x008fe4000000002d */
[----:B------:R-:W-:-:S02]  /*2750*/  FFMA R30, R20, R13, R30 ;  /* 0x0000000d141e7223 */ /* 0x000fc4000000001e */
[C---:B----4-:R-:W-:Y:S02]  /*2760*/  FFMA R37, R18.reuse, R7, R35 ;  /* 0x0000000712257223 */ /* 0x050fe40000000023 */
[----:B------:R-:W-:Y:S02]  /*2770*/  FFMA R36, R7, R19, R36 ;  /* 0x0000001307247223 */ /* 0x000fe40000000024 */
[----:B------:R-:W-:Y:S02]  /*2780*/  FFMA R45, R18, R43, R4 ;  /* 0x0000002b122d7223 */ /* 0x000fe40000000004 */
[----:B------:R-:W-:Y:S02]  /*2790*/  FFMA R35, R16, R21, R5 ;  /* 0x0000001510237223 */ /* 0x000fe40000000005 */
[----:B------:R-:W1:Y:S01]  /*27a0*/  LDS.128 R4, [R62+0x10e0] ;  /* 0x0010e0003e047984 */ /* 0x000e620000000c00 */
[----:B-----5:R-:W-:Y:S02]  /*27b0*/  FFMA R47, R12, R8, R47 ;  /* 0x000000080c2f7223 */ /* 0x020fe4000000002f */
[----:B------:R-:W-:-:S02]  /*27c0*/  FFMA R8, R8, R13, R31 ;  /* 0x0000000d08087223 */ /* 0x000fc4000000001f */
[C---:B------:R-:W-:Y:S02]  /*27d0*/  FFMA R30, R17.reuse, R21, R30 ;  /* 0x00000015111e7223 */ /* 0x040fe4000000001e */
[----:B------:R-:W-:Y:S02]  /*27e0*/  FFMA R42, R42, R15, R41 ;  /* 0x0000000f2a2a7223 */ /* 0x000fe40000000029 */
[----:B------:R-:W-:Y:S02]  /*27f0*/  FFMA R8, R17, R9, R8 ;  /* 0x0000000911087223 */ /* 0x000fe40000000008 */
[-C--:B------:R-:W-:Y:S02]  /*2800*/  FFMA R35, R14, R22.reuse, R35 ;  /* 0x000000160e237223 */ /* 0x080fe40000000023 */
[----:B------:R-:W-:Y:S02]  /*2810*/  FFMA R30, R15, R22, R30 ;  /* 0x000000160f1e7223 */ /* 0x000fe4000000001e */
[----:B------:R-:W-:-:S02]  /*2820*/  FFMA R43, R43, R19, R42 ;  /* 0x000000132b2b7223 */ /* 0x000fc4000000002a */
[----:B------:R-:W-:Y:S02]  /*2830*/  FFMA R41, R16, R9, R47 ;  /* 0x0000000910297223 */ /* 0x000fe4000000002f */
[----:B------:R-:W-:Y:S02]  /*2840*/  FFMA R40, R15, R10, R8 ;  /* 0x0000000a0f287223 */ /* 0x000fe40000000008 */
[-C--:B------:R-:W-:Y:S02]  /*2850*/  FFMA R47, R18, R23.reuse, R35 ;  /* 0x00000017122f7223 */ /* 0x080fe40000000023 */
[----:B------:R-:W-:Y:S02]  /*2860*/  FFMA R42, R19, R23, R30 ;  /* 0x00000017132a7223 */ /* 0x000fe4000000001e */
[----:B0-----:R-:W-:Y:S01]  /*2870*/  FFMA R8, R12, R24, R29 ;  /* 0x000000180c087223 */ /* 0x001fe2000000001d */
[----:B------:R-:W0:Y:S01]  /*2880*/  LDS.128 R20, [R62+0x1160] ;  /* 0x001160003e147984 */ /* 0x000e220000000c00 */
[----:B------:R-:W-:-:S03]  /*2890*/  FFMA R24, R24, R13, R28 ;  /* 0x0000000d18187223 */ /* 0x000fc6000000001c */
[----:B------:R-:W2:Y:S01]  /*28a0*/  LDS.128 R28, [R62+0x11e0] ;  /* 0x0011e0003e1c7984 */ /* 0x000ea20000000c00 */
[CC--:B------:R-:W-:Y:S02]  /*28b0*/  FFMA R24, R17.reuse, R25.reuse, R24 ;  /* 0x0000001911187223 */ /* 0x0c0fe40000000018 */
[----:B------:R-:W-:Y:S02]  /*28c0*/  FFMA R9, R16, R25, R8 ;  /* 0x0000001910097223 */ /* 0x000fe40000000008 */
[----:B-1----:R-:W-:Y:S02]  /*28d0*/  FFMA R63, R12, R4, R63 ;  /* 0x000000040c3f7223 */ /* 0x002fe4000000003f */
[----:B------:R-:W-:Y:S02]  /*28e0*/  FFMA R34, R4, R13, R34 ;  /* 0x0000000d04227223 */ /* 0x000fe40000000022 */
[-C--:B------:R-:W-:Y:S02]  /*28f0*/  FFMA R63, R16, R5.reuse, R63 ;  /* 0x00000005103f7223 */ /* 0x080fe4000000003f */
[----:B------:R-:W-:-:S02]  /*2900*/  FFMA R5, R17, R5, R34 ;  /* 0x0000000511057223 */ /* 0x000fc40000000022 */
[CC--:B------:R-:W-:Y:S02]  /*2910*/  FFMA R24, R15.reuse, R26.reuse, R24 ;  /* 0x0000001a0f187223 */ /* 0x0c0fe40000000018 */
[C---:B------:R-:W-:Y:S02]  /*2920*/  FFMA R9, R14.reuse, R26, R9 ;  /* 0x0000001a0e097223 */ /* 0x040fe40000000009 */
[C---:B------:R-:W-:Y:S02]  /*2930*/  FFMA R41, R14.reuse, R10, R41 ;  /* 0x0000000a0e297223 */ /* 0x040fe40000000029 */
[-C--:B------:R-:W-:Y:S02]  /*2940*/  FFMA R63, R14, R6.reuse, R63 ;  /* 0x000000060e3f7223 */ /* 0x080fe4000000003f */
[----:B------:R-:W-:Y:S02]  /*2950*/  FFMA R6, R15, R6, R5 ;  /* 0x000000060f067223 */ /* 0x000fe40000000005 */
[----:B------:R-:W-:-:S02]  /*2960*/  FFMA R35, R18, R27, R9 ;  /* 0x0000001b12237223 */ /* 0x000fc40000000009 */
[C---:B------:R-:W-:Y:S02]  /*2970*/  FFMA R34, R19.reuse, R27, R24 ;  /* 0x0000001b13227223 */ /* 0x040fe40000000018 */
[-C--:B------:R-:W-:Y:S01]  /*2980*/  FFMA R41, R18, R11.reuse, R41 ;  /* 0x0000000b12297223 */ /* 0x080fe20000000029 */
[----:B------:R-:W-:Y:S01]  /*2990*/  LDS.128 R24, [R62+0xf70] ;  /* 0x000f70003e187984 */ /* 0x000fe20000000c00 */
[----:B------:R-:W-:Y:S02]  /*29a0*/  FFMA R40, R19, R11, R40 ;  /* 0x0000000b13287223 */ /* 0x000fe40000000028 */
[----:B0-----:R-:W-:Y:S01]  /*29b0*/  FFMA R65, R12, R20, R39 ;  /* 0x000000140c417223 */ /* 0x001fe20000000027 */
[----:B------:R-:W-:Y:S01]  /*29c0*/  LDS.128 R8, [R62+0xef0] ;  /* 0x000ef0003e087984 */ /* 0x000fe20000000c00 */
[----:B------:R-:W-:Y:S02]  /*29d0*/  FFMA R20, R20, R13, R38 ;  /* 0x0000000d14147223 */ /* 0x000fe40000000026 */
[----:B--2---:R-:W-:-:S02]  /*29e0*/  FFMA R33, R12, R28, R33 ;  /* 0x0000001c0c217223 */ /* 0x004fc40000000021 */
[----:B------:R-:W-:Y:S02]  /*29f0*/  FFMA R32, R28, R13, R32 ;  /* 0x0000000d1c207223 */ /* 0x000fe40000000020 */
[----:B------:R-:W0:Y:S01]  /*2a00*/  LDS.64 R12, [R58.X8+0xc40] ;  /* 0x000c40003a0c7984 */ /* 0x000e220000008a00 */
[-C--:B------:R-:W-:Y:S02]  /*2a10*/  FFMA R39, R18, R7.reuse, R63 ;  /* 0x0000000712277223 */ /* 0x080fe4000000003f */
[----:B------:R-:W-:Y:S02]  /*2a20*/  FFMA R38, R19, R7, R6 ;  /* 0x0000000713267223 */ /* 0x000fe40000000006 */
[----:B------:R-:W1:Y:S01]  /*2a30*/  LDS.128 R4, [R62+0xe70] ;  /* 0x000e70003e047984 */ /* 0x000e620000000c00 */
[-C--:B------:R-:W-:Y:S02]  /*2a40*/  FFMA R67, R16, R29.reuse, R33 ;  /* 0x0000001d10437223 */ /* 0x080fe40000000021 */
[----:B------:R-:W-:-:S02]  /*2a50*/  FFMA R29, R17, R29, R32 ;  /* 0x0000001d111d7223 */ /* 0x000fc40000000020 */
[----:B------:R-:W2:Y:S01]  /*2a60*/  LDS.64 R32, [R58.X8+0xcb0] ;  /* 0x000cb0003a207984 */ /* 0x000ea20000008a00 */
[-C--:B------:R-:W-:Y:S02]  /*2a70*/  FFMA R65, R16, R21.reuse, R65 ;  /* 0x0000001510417223 */ /* 0x080fe40000000041 */
[----:B------:R-:W-:Y:S02]  /*2a80*/  FFMA R21, R17, R21, R20 ;  /* 0x0000001511157223 */ /* 0x000fe40000000014 */
[----:B------:R-:W3:Y:S01]  /*2a90*/  LDS.64 R16, [R58.X8+0xd20] ;  /* 0x000d20003a107984 */ /* 0x000ee20000008a00 */
[C---:B------:R-:W-:Y:S02]  /*2aa0*/  FFMA R67, R14.reuse, R30, R67 ;  /* 0x0000001e0e437223 */ /* 0x040fe40000000043 */
[-C--:B------:R-:W-:Y:S02]  /*2ab0*/  FFMA R65, R14, R22.reuse, R65 ;  /* 0x000000160e417223 */ /* 0x080fe40000000041 */
[----:B------:R-:W-:-:S02]  /*2ac0*/  FFMA R44, R15, R22, R21 ;  /* 0x000000160f2c7223 */ /* 0x000fc40000000015 */
[----:B------:R-:W-:Y:S02]  /*2ad0*/  FFMA R30, R15, R30, R29 ;  /* 0x0000001e0f1e7223 */ /* 0x000fe4000000001d */
[----:B------:R-:W4:Y:S01]  /*2ae0*/  LDS.64 R14, [R58.X8+0xd90] ;  /* 0x000d90003a0e7984 */ /* 0x000f220000008a00 */
[----:B------:R-:W-:Y:S02]  /*2af0*/  FFMA R44, R19, R23, R44 ;  /* 0x00000017132c7223 */ /* 0x000fe4000000002c */
[C---:B0-----:R-:W-:Y:S02]  /*2b00*/  FFMA R47, R12.reuse, R24, R47 ;  /* 0x000000180c2f7223 */ /* 0x041fe4000000002f */
[----:B------:R-:W-:Y:S02]  /*2b10*/  FFMA R45, R12, R8, R45 ;  /* 0x000000080c2d7223 */ /* 0x000fe4000000002d */
[-C--:B------:R-:W-:Y:S02]  /*2b20*/  FFMA R24, R24, R13.reuse, R42 ;  /* 0x0000000d18187223 */ /* 0x080fe4000000002a */
[----:B------:R-:W-:-:S02]  /*2b30*/  FFMA R8, R8, R13, R43 ;  /* 0x0000000d08087223 */ /* 0x000fc4000000002b */
[C---:B-1----:R-:W-:Y:S02]  /*2b40*/  FFMA R37, R4.reuse, R12, R37 ;  /* 0x0000000c04257223 */ /* 0x042fe40000000025 */
[----:B------:R-:W-:Y:S02]  /*2b50*/  FFMA R36, R4, R13, R36 ;  /* 0x0000000d04247223 */ /* 0x000fe40000000024 */
[----:B--2---:R-:W-:Y:S02]  /*2b60*/  FFMA R24, R33, R25, R24 ;  /* 0x0000001921187223 */ /* 0x004fe40000000018 */
[----:B------:R-:W-:Y:S02]  /*2b70*/  FFMA R8, R9, R33, R8 ;  /* 0x0000002109087223 */ /* 0x000fe40000000008 */
[C---:B------:R-:W-:Y:S02]  /*2b80*/  FFMA R47, R32.reuse, R25, R47 ;  /* 0x00000019202f7223 */ /* 0x040fe4000000002f */
[----:B------:R-:W-:-:S02]  /*2b90*/  FFMA R37, R32, R5, R37 ;  /* 0x0000000520257223 */ /* 0x000fc40000000025 */
[----:B------:R-:W-:Y:S02]  /*2ba0*/  FFMA R36, R5, R33, R36 ;  /* 0x0000002105247223 */ /* 0x000fe40000000024 */
[----:B------:R-:W-:Y:S02]  /*2bb0*/  FFMA R45, R32, R9, R45 ;  /* 0x00000009202d7223 */ /* 0x000fe4000000002d */
[-C--:B---3--:R-:W-:Y:S02]  /*2bc0*/  FFMA R24, R17, R26.reuse, R24 ;  /* 0x0000001a11187223 */ /* 0x088fe40000000018 */
[----:B------:R-:W-:Y:S02]  /*2bd0*/  FFMA R8, R10, R17, R8 ;  /* 0x000000110a087223 */ /* 0x000fe40000000008 */
[C---:B------:R-:W-:Y:S02]  /*2be0*/  FFMA R47, R16.reuse, R26, R47 ;  /* 0x0000001a102f7223 */ /* 0x040fe4000000002f */
[----:B------:R-:W-:-:S02]  /*2bf0*/  FFMA R37, R16, R6, R37 ;  /* 0x0000000610257223 */ /* 0x000fc40000000025 */
[----:B------:R-:W-:Y:S02]  /*2c00*/  FFMA R36, R6, R17, R36 ;  /* 0x0000001106247223 */ /* 0x000fe40000000024 */
[----:B------:R-:W-:Y:S02]  /*2c10*/  FFMA R45, R16, R10, R45 ;  /* 0x0000000a102d7223 */ /* 0x000fe4000000002d */
[-C--:B----4-:R-:W-:Y:S02]  /*2c20*/  FFMA R47, R14, R27.reuse, R47 ;  /* 0x0000001b0e2f7223 */ /* 0x090fe4000000002f */
[----:B------:R-:W-:Y:S02]  /*2c30*/  FFMA R46, R15, R27, R24 ;  /* 0x0000001b0f2e7223 */ /* 0x000fe40000000018 */
[-C--:B------:R-:W-:Y:S01]  /*2c40*/  FFMA R67, R18, R31.reuse, R67 ;  /* 0x0000001f12437223 */ /* 0x080fe20000000043 */
[----:B------:R-:W0:Y:S01]  /*2c50*/  LDS.128 R24, [R62+0x1170] ;  /* 0x001170003e187984 */ /* 0x000e220000000c00 */
[----:B------:R-:W-:-:S02]  /*2c60*/  FFMA R19, R19, R31, R30 ;  /* 0x0000001f13137223 */ /* 0x000fc4000000001e */
[C---:B------:R-:W-:Y:S01]  /*2c70*/  FFMA R37, R14.reuse, R7, R37 ;  /* 0x000000070e257223 */ /* 0x040fe20000000025 */
[----:B------:R-:W1:Y:S01]  /*2c80*/  LDS.128 R28, [R62+0x11f0] ;  /* 0x0011f0003e1c7984 */ /* 0x000e620000000c00 */
[----:B------:R-:W-:Y:S02]  /*2c90*/  FFMA R36, R7, R15, R36 ;  /* 0x0000000f07247223 */ /* 0x000fe40000000024 */
[----:B------:R-:W-:Y:S01]  /*2ca0*/  FFMA R43, R14, R11, R45 ;  /* 0x0000000b0e2b7223 */ /* 0x000fe2000000002d */
[----:B------:R-:W2:Y:S01]  /*2cb0*/  LDS.128 R4, [R62+0x10f0] ;  /* 0x0010f0003e047984 */ /* 0x000ea20000000c00 */
[----:B------:R-:W-:Y:S02]  /*2cc0*/  FFMA R42, R11, R15, R8 ;  /* 0x0000000f0b2a7223 */ /* 0x000fe40000000008 */
[----:B------:R-:W-:Y:S01]  /*2cd0*/  FFMA R65, R18, R23, R65 ;  /* 0x0000001712417223 */ /* 0x000fe20000000041 */
[----:B------:R-:W3:Y:S04]  /*2ce0*/  LDS.128 R8, [R62+0x1070] ;  /* 0x001070003e087984 */ /* 0x000ee80000000c00 */
[----:B------:R-:W4:Y:S01]  /*2cf0*/  LDS.128 R20, [R62+0xff0] ;  /* 0x000ff0003e147984 */ /* 0x000f220000000c00 */
[----:B------:R-:W-:-:S04]  /*2d00*/  IADD3 R57, R57, 0x1, RZ ;  /* 0x0000000139397810 */ /* 0x000fc80007ffe0ff */
[----:B------:R-:W-:Y:S01]  /*2d10*/  ISETP.NE.AND P0, PT, R57, 0x10, PT ;  /* 0x000000103900780c */ /* 0x000fe20003f05270 */
[----:B0-----:R-:W-:Y:S02]  /*2d20*/  FFMA R65, R12, R24, R65 ;  /* 0x000000180c417223 */ /* 0x001fe40000000041 */
[-C--:B------:R-:W-:Y:S02]  /*2d30*/  FFMA R44, R24, R13.reuse, R44 ;  /* 0x0000000d182c7223 */ /* 0x080fe4000000002c */
[----:B-1----:R-:W-:Y:S02]  /*2d40*/  FFMA R67, R12, R28, R67 ;  /* 0x0000001c0c437223 */ /* 0x002fe40000000043 */
[-C--:B------:R-:W-:Y:S02]  /*2d50*/  FFMA R28, R28, R13.reuse, R19 ;  /* 0x0000000d1c1c7223 */ /* 0x080fe40000000013 */
[----:B--2---:R-:W-:Y:S02]  /*2d60*/  FFMA R39, R12, R4, R39 ;  /* 0x000000040c277223 */ /* 0x004fe40000000027 */
[----:B------:R-:W-:-:S02]  /*2d70*/  FFMA R38, R4, R13, R38 ;  /* 0x0000000d04267223 */ /* 0x000fc40000000026 */
[----:B---3--:R-:W-:Y:S02]  /*2d80*/  FFMA R35, R12, R8, R35 ;  /* 0x000000080c237223 */ /* 0x008fe40000000023 */
[-C--:B------:R-:W-:Y:S02]  /*2d90*/  FFMA R34, R8, R13.reuse, R34 ;  /* 0x0000000d08227223 */ /* 0x080fe40000000022 */
[----:B----4-:R-:W-:Y:S02]  /*2da0*/  FFMA R41, R12, R20, R41 ;  /* 0x000000140c297223 */ /* 0x010fe40000000029 */
[----:B------:R-:W-:Y:S02]  /*2db0*/  FFMA R40, R20, R13, R40 ;  /* 0x0000000d14287223 */ /* 0x000fe40000000028 */
[C---:B------:R-:W-:Y:S02]  /*2dc0*/  FFMA R65, R32.reuse, R25, R65 ;  /* 0x0000001920417223 */ /* 0x040fe40000000041 */
[----:B------:R-:W-:-:S02]  /*2dd0*/  FFMA R35, R32, R9, R35 ;  /* 0x0000000920237223 */ /* 0x000fc40000000023 */
[C---:B------:R-:W-:Y:S02]  /*2de0*/  FFMA R39, R32.reuse, R5, R39 ;  /* 0x0000000520277223 */ /* 0x040fe40000000027 */
[C---:B------:R-:W-:Y:S02]  /*2df0*/  FFMA R67, R32.reuse, R29, R67 ;  /* 0x0000001d20437223 */ /* 0x040fe40000000043 */
[-C--:B------:R-:W-:Y:S02]  /*2e00*/  FFMA R41, R32, R21.reuse, R41 ;  /* 0x0000001520297223 */ /* 0x080fe40000000029 */
[C---:B------:R-:W-:Y:S02]  /*2e10*/  FFMA R40, R33.reuse, R21, R40 ;  /* 0x0000001521287223 */ /* 0x040fe40000000028 */
[C---:B------:R-:W-:Y:S02]  /*2e20*/  FFMA R34, R33.reuse, R9, R34 ;  /* 0x0000000921227223 */ /* 0x040fe40000000022 */
[----:B------:R-:W-:-:S02]  /*2e30*/  FFMA R38, R33, R5, R38 ;  /* 0x0000000521267223 */ /* 0x000fc40000000026 */
[C---:B------:R-:W-:Y:S02]  /*2e40*/  FFMA R44, R33.reuse, R25, R44 ;  /* 0x00000019212c7223 */ /* 0x040fe4000000002c */
[----:B------:R-:W-:Y:S02]  /*2e50*/  FFMA R28, R33, R29, R28 ;  /* 0x0000001d211c7223 */ /* 0x000fe4000000001c */
[C---:B------:R-:W-:Y:S02]  /*2e60*/  FFMA R65, R16.reuse, R26, R65 ;  /* 0x0000001a10417223 */ /* 0x040fe40000000041 */
[C---:B------:R-:W-:Y:S02]  /*2e70*/  FFMA R35, R16.reuse, R10, R35 ;  /* 0x0000000a10237223 */ /* 0x040fe40000000023 */
[C---:B------:R-:W-:Y:S02]  /*2e80*/  FFMA R39, R16.reuse, R6, R39 ;  /* 0x0000000610277223 */ /* 0x040fe40000000027 */
[----:B------:R-:W-:-:S02]  /*2e90*/  FFMA R67, R16, R30, R67 ;  /* 0x0000001e10437223 */ /* 0x000fc40000000043 */
[-C--:B------:R-:W-:Y:S02]  /*2ea0*/  FFMA R41, R16, R22.reuse, R41 ;  /* 0x0000001610297223 */ /* 0x080fe40000000029 */
[C---:B------:R-:W-:Y:S02]  /*2eb0*/  FFMA R40, R17.reuse, R22, R40 ;  /* 0x0000001611287223 */ /* 0x040fe40000000028 */
[C---:B------:R-:W-:Y:S02]  /*2ec0*/  FFMA R34, R17.reuse, R10, R34 ;  /* 0x0000000a11227223 */ /* 0x040fe40000000022 */
[C---:B------:R-:W-:Y:S02]  /*2ed0*/  FFMA R38, R17.reuse, R6, R38 ;  /* 0x0000000611267223 */ /* 0x040fe40000000026 */
[C---:B------:R-:W-:Y:S02]  /*2ee0*/  FFMA R44, R17.reuse, R26, R44 ;  /* 0x0000001a112c7223 */ /* 0x040fe4000000002c */
[----:B------:R-:W-:-:S02]  /*2ef0*/  FFMA R30, R17, R30, R28 ;  /* 0x0000001e111e7223 */ /* 0x000fc4000000001c */
[C---:B------:R-:W-:Y:S02]  /*2f00*/  FFMA R29, R14.reuse, R27, R65 ;  /* 0x0000001b0e1d7223 */ /* 0x040fe40000000041 */
[C---:B------:R-:W-:Y:S02]  /*2f10*/  FFMA R5, R14.reuse, R11, R35 ;  /* 0x0000000b0e057223 */ /* 0x040fe40000000023 */
[C---:B------:R-:W-:Y:S02]  /*2f20*/  FFMA R9, R14.reuse, R7, R39 ;  /* 0x000000070e097223 */ /* 0x040fe40000000027 */
[C---:B------:R-:W-:Y:S02]  /*2f30*/  FFMA R65, R14.reuse, R31, R67 ;  /* 0x0000001f0e417223 */ /* 0x040fe40000000043 */
[-C--:B------:R-:W-:Y:S02]  /*2f40*/  FFMA R63, R14, R23.reuse, R41 ;  /* 0x000000170e3f7223 */ /* 0x080fe40000000029 */
[----:B------:R-:W-:-:S02]  /*2f50*/  FFMA R64, R15, R23, R40 ;  /* 0x000000170f407223 */ /* 0x000fc40000000028 */
[C---:B------:R-:W-:Y:S02]  /*2f60*/  FFMA R11, R15.reuse, R11, R34 ;  /* 0x0000000b0f0b7223 */ /* 0x040fe40000000022 */
[C---:B------:R-:W-:Y:S02]  /*2f70*/  FFMA R7, R15.reuse, R7, R38 ;  /* 0x000000070f077223 */ /* 0x040fe40000000026 */
[C---:B------:R-:W-:Y:S02]  /*2f80*/  FFMA R28, R15.reuse, R27, R44 ;  /* 0x0000001b0f1c7223 */ /* 0x040fe4000000002c */
[----:B------:R-:W-:Y:S01]  /*2f90*/  FFMA R31, R15, R31, R30 ;  /* 0x0000001f0f1f7223 */ /* 0x000fe2000000001e */
[----:B------:R-:W-:Y:S01]  /*2fa0*/  @!P0 CALL.REL.NOINC `(.L_x_0) ;  /* 0x0000001000008944 */ /* 0x000fe20003c00000 */
[----:B------:R-:W-:Y:S05]  /*2fb0*/  BRA `(.L_x_1) ;  /* 0xffffd47000007947 */ /* 0x000fea000383ffff */
.L_x_0:
[----:B------:R-:W0:Y:S01]  /*2fc0*/  S2R R0, SR_CTAID.X ;  /* 0x0000000000007919 */ /* 0x000e220000002500 */
[----:B------:R-:W-:Y:S02]  /*2fd0*/  LEA R60, R61, R60, 0x3 ;  /* 0x0000003c3d3c7211 */ /* 0x000fe400078e18ff */
[----:B------:R-:W-:-:S02]  /*2fe0*/  FMNMX R13, RZ, R36, !PT ;  /* 0x00000024ff0d7209 */ /* 0x000fc40007800000 */
[----:B------:R-:W-:Y:S02]  /*2ff0*/  FMNMX R37, RZ, R37, !PT ;  /* 0x00000025ff257209 */ /* 0x000fe40007800000 */
[----:B------:R-:W-:Y:S02]  /*3000*/  FMNMX R43, RZ, R43, !PT ;  /* 0x0000002bff2b7209 */ /* 0x000fe40007800000 */
[----:B------:R-:W-:Y:S02]  /*3010*/  FMNMX R15, RZ, R42, !PT ;  /* 0x0000002aff0f7209 */ /* 0x000fe40007800000 */
[----:B------:R-:W-:Y:S02]  /*3020*/  FMNMX R47, RZ, R47, !PT ;  /* 0x0000002fff2f7209 */ /* 0x000fe40007800000 */
[----:B------:R-:W-:Y:S02]  /*3030*/  FMNMX R17, RZ, R46, !PT ;  /* 0x0000002eff117209 */ /* 0x000fe40007800000 */
[----:B------:R-:W-:-:S02]  /*3040*/  FMNMX R63, RZ, R63, !PT ;  /* 0x0000003fff3f7209 */ /* 0x000fc40007800000 */
[----:B------:R-:W-:Y:S02]  /*3050*/  FMNMX R19, RZ, R64, !PT ;  /* 0x00000040ff137209 */ /* 0x000fe40007800000 */
[----:B------:R-:W-:Y:S02]  /*3060*/  FMNMX R5, RZ, R5, !PT ;  /* 0x00000005ff057209 */ /* 0x000fe40007800000 */
[----:B------:R-:W-:Y:S02]  /*3070*/  FMNMX R11, RZ, R11, !PT ;  /* 0x0000000bff0b7209 */ /* 0x000fe40007800000 */
[----:B------:R-:W-:Y:S01]  /*3080*/  FMNMX R9, RZ, R9, !PT ;  /* 0x00000009ff097209 */ /* 0x000fe20007800000 */
[----:B0-----:R-:W-:Y:S01]  /*3090*/  IMAD R3, R61, -0x7, R0 ;  /* 0xfffffff93d037824 */ /* 0x001fe200078e0200 */
[----:B------:R-:W-:Y:S02]  /*30a0*/  FMNMX R7, RZ, R7, !PT ;  /* 0x00000007ff077209 */ /* 0x000fe40007800000 */
[----:B------:R-:W-:Y:S01]  /*30b0*/  FMNMX R29, RZ, R29, !PT ;  /* 0x0000001dff1d7209 */ /* 0x000fe20007800000 */
[----:B------:R-:W-:Y:S01]  /*30c0*/  IMAD R3, R60, 0x38, R3 ;  /* 0x000000383c037824 */ /* 0x000fe200078e0203 */
[----:B------:R-:W-:-:S02]  /*30d0*/  FMNMX R65, RZ, R65, !PT ;  /* 0x00000041ff417209 */ /* 0x000fc40007800000 */
[----:B------:R-:W-:Y:S01]  /*30e0*/  FMNMX R31, RZ, R31, !PT ;  /* 0x0000001fff1f7209 */ /* 0x000fe20007800000 */
[----:B------:R-:W-:-:S05]  /*30f0*/  IMAD R3, R3, 0xe, R58 ;  /* 0x0000000e03037824 */ /* 0x000fca00078e023a */
[----:B------:R-:W-:-:S05]  /*3100*/  SHF.L.U32 R3, R3, 0x1, RZ ;  /* 0x0000000103037819 */ /* 0x000fca00000006ff */
[----:B------:R-:W-:-:S05]  /*3110*/  IMAD.WIDE R2, R3, R2, c[0x0][0x170] ;  /* 0x00005c0003027625 */ /* 0x000fca00078e0202 */
[----:B------:R0:W-:Y:S04]  /*3120*/  STG.E [R2.64+0x4], R13 ;  /* 0x0000040d02007986 */ /* 0x0001e8000c101904 */
[----:B------:R-:W-:Y:S04]  /*3130*/  STG.E [R2.64], R37 ;  /* 0x0000002502007986 */ /* 0x000fe8000c101904 */
[----:B------:R-:W-:Y:S01]  /*3140*/  STG.E [R2.64+0x310], R43 ;  /* 0x0003102b02007986 */ /* 0x000fe2000c101904 */
[----:B0-----:R-:W-:-:S03]  /*3150*/  FMNMX R13, RZ, R28, !PT ;  /* 0x0000001cff0d7209 */ /* 0x001fc60007800000 */
[----:B------:R-:W-:Y:S04]  /*3160*/  STG.E [R2.64+0x314], R15 ;  /* 0x0003140f02007986 */ /* 0x000fe8000c101904 */
        /* <DEDUP_REMOVED lines=11> */
[----:B------:R-:W-:Y:S01]  /*3220*/  STG.E [R2.64+0x1574], R31 ;  /* 0x0015741f02007986 */ /* 0x000fe2000c101904 */
[----:B------:R-:W-:Y:S05]  /*3230*/  EXIT ;  /* 0x000000000000794d */ /* 0x000fea0003800000 */
.L_x_2:
[----:B------:R-:W-:-:S00]  /*3240*/  BRA `(.L_x_2) ;  /* 0xfffffff000007947 */ /* 0x000fc0000383ffff */
[----:B------:R-:W-:-:S00]  /*3250*/  NOP ;  /* 0x0000000000007918 */ /* 0x000fc00000000000 */
        /* <DEDUP_REMOVED lines=10> */
.L_x_3:


//--------------------- .nv.shared.candidate4     --------------------------
	.section	.nv.shared.candidate4,"aw",@nobits
	.align	4
.nv.shared.candidate4:
	.zero		11776
